	.target	sm_90a

	.elftype	@"ET_EXEC"


//--------------------- .note.nv.tkinfo           --------------------------
	.section	.note.nv.tkinfo,"",@"SHT_NOTE"
	.sectionflags	@"SHF_NOTE_NV_TKINFO"
	.tkinfo
        /*0018*/ 	.word	0x00000002
        /*0030*/ 	.string	""
        /*0030*/ 	.string	"ptxas"
        /*0030*/ 	.string	"Cuda compilation tools, release 13.0, V13.0.88"
        /*0030*/ 	.string	"Build cuda_13.0.r13.0/compiler.36424714_0"
        /*0030*/ 	.string	"-arch sm_90a -m 64 "



//--------------------- .note.nv.cuinfo           --------------------------
	.section	.note.nv.cuinfo,"",@"SHT_NOTE"
	.sectionflags	@"SHF_NOTE_NV_CUINFO"
        /*0018*/ 	.short	0x0002
        /*001a*/ 	.short	0x005a
        /*001c*/ 	.short	0x0082
	.zero		2


//--------------------- .nv.info                  --------------------------
	.section	.nv.info,"",@"SHT_CUDA_INFO"
	.align	4


	//----- nvinfo : EIATTR_REGCOUNT
	.align		4
        /*0000*/ 	.byte	0x04, 0x2f
        /*0002*/ 	.short	(.L_15 - .L_14)
	.align		4
.L_14:
        /*0004*/ 	.word	index@(_ZN7cutlass13device_kernelINS_4gemm6kernel13GemmUniversalIN4cute5tupleIJiiiiEEENS1_10collective13CollectiveMmaINS1_34MainloopSm90TmaGmmaWarpSpecializedILi7ENS5_IJNS4_1CILi1EEESB_SB_EEENS1_35KernelTmaWarpSpecializedCooperativeEEENS5_IJNSA_ILi128EEENSA_ILi64EEENSA_ILi32EEEEEENS_10bfloat16_tENS5_IJlSB_lEEESJ_SK_NS4_8TiledMMAINS4_8MMA_AtomIJNS4_4SM904GMMA27MMA_64x64x16_F32BF16BF16_SSILNSO_5MajorE0ELSQ_0ELNSO_7ScaleInE1ELSR_1EEEEEENS4_6LayoutINS5_IJNSA_ILi2EEESB_SB_EEENS5_IJSB_NSA_ILi0EEESX_EEEEENS5_IJNS4_10UnderscoreES10_S10_EEEEENS4_13SM90_TMA_LOADENS4_14ComposedLayoutINS4_7SwizzleILi2ELi4ELi3EEENS4_18smem_ptr_flag_bitsILi16EEENSU_INS5_IJNSA_ILi8EEESH_EEENS5_IJSH_SB_EEEEEEEvNS4_8identityES13_S1D_vS1E_EENS_8epilogue10collective6detail29Sm90TmaWarpSpecializedAdapterINS1H_15DefaultEpilogueISJ_SK_SK_NS1G_6thread17LinearCombinationISJ_Li1EffLNS1L_9ScaleType4KindE0ELNS_15FloatRoundStyleE2ESJ_EENS1_15EpilogueDefaultEEEEEvvEEEEvNT_6ParamsE)
        /*0008*/ 	.word	0x000000a8


	//----- nvinfo : EIATTR_FRAME_SIZE
	.align		4
.L_15:
        /*000c*/ 	.byte	0x04, 0x11
        /*000e*/ 	.short	(.L_17 - .L_16)
	.align		4
.L_16:
        /*0010*/ 	.word	index@(_ZN7cutlass13device_kernelINS_4gemm6kernel13GemmUniversalIN4cute5tupleIJiiiiEEENS1_10collective13CollectiveMmaINS1_34MainloopSm90TmaGmmaWarpSpecializedILi7ENS5_IJNS4_1CILi1EEESB_SB_EEENS1_35KernelTmaWarpSpecializedCooperativeEEENS5_IJNSA_ILi128EEENSA_ILi64EEENSA_ILi32EEEEEENS_10bfloat16_tENS5_IJlSB_lEEESJ_SK_NS4_8TiledMMAINS4_8MMA_AtomIJNS4_4SM904GMMA27MMA_64x64x16_F32BF16BF16_SSILNSO_5MajorE0ELSQ_0ELNSO_7ScaleInE1ELSR_1EEEEEENS4_6LayoutINS5_IJNSA_ILi2EEESB_SB_EEENS5_IJSB_NSA_ILi0EEESX_EEEEENS5_IJNS4_10UnderscoreES10_S10_EEEEENS4_13SM90_TMA_LOADENS4_14ComposedLayoutINS4_7SwizzleILi2ELi4ELi3EEENS4_18smem_ptr_flag_bitsILi16EEENSU_INS5_IJNSA_ILi8EEESH_EEENS5_IJSH_SB_EEEEEEEvNS4_8identityES13_S1D_vS1E_EENS_8epilogue10collective6detail29Sm90TmaWarpSpecializedAdapterINS1H_15DefaultEpilogueISJ_SK_SK_NS1G_6thread17LinearCombinationISJ_Li1EffLNS1L_9ScaleType4KindE0ELNS_15FloatRoundStyleE2ESJ_EENS1_15EpilogueDefaultEEEEEvvEEEEvNT_6ParamsE)
        /*0014*/ 	.word	0x00000000


	//----- nvinfo : EIATTR_MIN_STACK_SIZE
	.align		4
.L_17:
        /*0018*/ 	.byte	0x04, 0x12
        /*001a*/ 	.short	(.L_19 - .L_18)
	.align		4
.L_18:
        /*001c*/ 	.word	index@(_ZN7cutlass13device_kernelINS_4gemm6kernel13GemmUniversalIN4cute5tupleIJiiiiEEENS1_10collective13CollectiveMmaINS1_34MainloopSm90TmaGmmaWarpSpecializedILi7ENS5_IJNS4_1CILi1EEESB_SB_EEENS1_35KernelTmaWarpSpecializedCooperativeEEENS5_IJNSA_ILi128EEENSA_ILi64EEENSA_ILi32EEEEEENS_10bfloat16_tENS5_IJlSB_lEEESJ_SK_NS4_8TiledMMAINS4_8MMA_AtomIJNS4_4SM904GMMA27MMA_64x64x16_F32BF16BF16_SSILNSO_5MajorE0ELSQ_0ELNSO_7ScaleInE1ELSR_1EEEEEENS4_6LayoutINS5_IJNSA_ILi2EEESB_SB_EEENS5_IJSB_NSA_ILi0EEESX_EEEEENS5_IJNS4_10UnderscoreES10_S10_EEEEENS4_13SM90_TMA_LOADENS4_14ComposedLayoutINS4_7SwizzleILi2ELi4ELi3EEENS4_18smem_ptr_flag_bitsILi16EEENSU_INS5_IJNSA_ILi8EEESH_EEENS5_IJSH_SB_EEEEEEEvNS4_8identityES13_S1D_vS1E_EENS_8epilogue10collective6detail29Sm90TmaWarpSpecializedAdapterINS1H_15DefaultEpilogueISJ_SK_SK_NS1G_6thread17LinearCombinationISJ_Li1EffLNS1L_9ScaleType4KindE0ELNS_15FloatRoundStyleE2ESJ_EENS1_15EpilogueDefaultEEEEEvvEEEEvNT_6ParamsE)
        /*0020*/ 	.word	0x00000000
.L_19:


//--------------------- .nv.compat                --------------------------
	.section	.nv.compat,"",@"SHT_CUDA_COMPAT_INFO"
	.align	4
        /*0000*/ 	.byte	0x02, 0x09, 0x01, 0x00, 0x02, 0x02, 0x04, 0x00, 0x02, 0x05, 0x05, 0x00, 0x03, 0x07, 0x01, 0x01
        /*0010*/ 	.byte	0x02, 0x03, 0x01, 0x00, 0x02, 0x06, 0x01, 0x00, 0x04, 0x0b, 0x08, 0x00, 0x00, 0x00, 0x00, 0x00
        /*0020*/ 	.byte	0x00, 0x00, 0x00, 0x00


//--------------------- .nv.info._ZN7cutlass13device_kernelINS_4gemm6kernel13GemmUniversalIN4cute5tupleIJiiiiEEENS1_10collective13CollectiveMmaINS1_34MainloopSm90TmaGmmaWarpSpecializedILi7ENS5_IJNS4_1CILi1EEESB_SB_EEENS1_35KernelTmaWarpSpecializedCooperativeEEENS5_IJNSA_ILi128EEENSA_ILi64EEENSA_ILi32EEEEEENS_10bfloat16_tENS5_IJlSB_lEEESJ_SK_NS4_8TiledMMAINS4_8MMA_AtomIJNS4_4SM904GMMA27MMA_64x64x16_F32BF16BF16_SSILNSO_5MajorE0ELSQ_0ELNSO_7ScaleInE1ELSR_1EEEEEENS4_6LayoutINS5_IJNSA_ILi2EEESB_SB_EEENS5_IJSB_NSA_ILi0EEESX_EEEEENS5_IJNS4_10UnderscoreES10_S10_EEEEENS4_13SM90_TMA_LOADENS4_14ComposedLayoutINS4_7SwizzleILi2ELi4ELi3EEENS4_18smem_ptr_flag_bitsILi16EEENSU_INS5_IJNSA_ILi8EEESH_EEENS5_IJSH_SB_EEEEEEEvNS4_8identityES13_S1D_vS1E_EENS_8epilogue10collective6detail29Sm90TmaWarpSpecializedAdapterINS1H_15DefaultEpilogueISJ_SK_SK_NS1G_6thread17LinearCombinationISJ_Li1EffLNS1L_9ScaleType4KindE0ELNS_15FloatRoundStyleE2ESJ_EENS1_15EpilogueDefaultEEEEEvvEEEEvNT_6ParamsE --------------------------
	.section	.nv.info._ZN7cutlass13device_kernelINS_4gemm6kernel13GemmUniversalIN4cute5tupleIJiiiiEEENS1_10collective13CollectiveMmaINS1_34MainloopSm90TmaGmmaWarpSpecializedILi7ENS5_IJNS4_1CILi1EEESB_SB_EEENS1_35KernelTmaWarpSpecializedCooperativeEEENS5_IJNSA_ILi128EEENSA_ILi64EEENSA_ILi32EEEEEENS_10bfloat16_tENS5_IJlSB_lEEESJ_SK_NS4_8TiledMMAINS4_8MMA_AtomIJNS4_4SM904GMMA27MMA_64x64x16_F32BF16BF16_SSILNSO_5MajorE0ELSQ_0ELNSO_7ScaleInE1ELSR_1EEEEEENS4_6LayoutINS5_IJNSA_ILi2EEESB_SB_EEENS5_IJSB_NSA_ILi0EEESX_EEEEENS5_IJNS4_10UnderscoreES10_S10_EEEEENS4_13SM90_TMA_LOADENS4_14ComposedLayoutINS4_7SwizzleILi2ELi4ELi3EEENS4_18smem_ptr_flag_bitsILi16EEENSU_INS5_IJNSA_ILi8EEESH_EEENS5_IJSH_SB_EEEEEEEvNS4_8identityES13_S1D_vS1E_EENS_8epilogue10collective6detail29Sm90TmaWarpSpecializedAdapterINS1H_15DefaultEpilogueISJ_SK_SK_NS1G_6thread17LinearCombinationISJ_Li1EffLNS1L_9ScaleType4KindE0ELNS_15FloatRoundStyleE2ESJ_EENS1_15EpilogueDefaultEEEEEvvEEEEvNT_6ParamsE,"",@"SHT_CUDA_INFO"
	.sectionflags	@""
	.align	4


	//----- nvinfo : EIATTR_CUDA_API_VERSION
	.align		4
        /*0000*/ 	.byte	0x04, 0x37
        /*0002*/ 	.short	(.L_21 - .L_20)
.L_20:
        /*0004*/ 	.word	0x00000082


	//----- nvinfo : EIATTR_KPARAM_INFO
	.align		4
.L_21:
        /*0008*/ 	.byte	0x04, 0x17
        /*000a*/ 	.short	(.L_23 - .L_22)
.L_22:
        /*000c*/ 	.word	0x00000000
        /*0010*/ 	.short	0x0000
        /*0012*/ 	.short	0x0070
        /*0014*/ 	.byte	0x00, 0xf0, 0x01, 0x10


	//----- nvinfo : EIATTR_SPARSE_MMA_MASK
	.align		4
.L_23:
        /*0018*/ 	.byte	0x03, 0x50
        /*001a*/ 	.short	0x0000


	//----- nvinfo : EIATTR_MAXREG_COUNT
	.align		4
        /*001c*/ 	.byte	0x03, 0x1b
        /*001e*/ 	.short	0x00a8


	//----- nvinfo : EIATTR_NUM_BARRIERS
	.align		4
        /*0020*/ 	.byte	0x02, 0x4c
        /*0022*/ 	.byte	0x01
	.zero		1


	//----- nvinfo : EIATTR_EXTERNS
	.align		4
        /*0024*/ 	.byte	0x04, 0x0f
        /*0026*/ 	.short	(.L_25 - .L_24)


	//   ....[0]....
	.align		4
.L_24:
        /*0028*/ 	.word	index@(__assertfail)


	//----- nvinfo : EIATTR_MERCURY_ISA_VERSION
	.align		4
.L_25:
        /*002c*/ 	.byte	0x03, 0x5f
        /*002e*/ 	.short	0x0101


	//----- nvinfo : EIATTR_INT_WARP_WIDE_INSTR_OFFSETS
	.align		4
        /*0030*/ 	.byte	0x04, 0x31
        /*0032*/ 	.short	(.L_27 - .L_26)


	//   ....[0]....
.L_26:
        /*0034*/ 	.word	0x00000410


	//   ....[1]....
        /*0038*/ 	.word	0x00000440


	//   ....[2]....
        /*003c*/ 	.word	0x00000520


	//----- nvinfo : EIATTR_COOP_GROUP_MASK_REGIDS
	.align		4
.L_27:
        /*0040*/ 	.byte	0x04, 0x29
        /*0042*/ 	.short	(.L_29 - .L_28)


	//   ....[0]....
.L_28:
        /*0044*/ 	.word	0xffffffff


	//   ....[1]....
        /*0048*/ 	.word	0xffffffff


	//   ....[2]....
        /*004c*/ 	.word	0xffffffff


	//   ....[3]....
        /*0050*/ 	.word	0xffffffff


	//   ....[4]....
        /*0054*/ 	.word	0xffffffff


	//----- nvinfo : EIATTR_COOP_GROUP_INSTR_OFFSETS
	.align		4
.L_29:
        /*0058*/ 	.byte	0x04, 0x28
        /*005a*/ 	.short	(.L_31 - .L_30)


	//   ....[0]....
.L_30:
        /*005c*/ 	.word	0x00000060


	//   ....[1]....
        /*0060*/ 	.word	0x00000070


	//   ....[2]....
        /*0064*/ 	.word	0x00000130


	//   ....[3]....
        /*0068*/ 	.word	0x00000320


	//   ....[4]....
        /*006c*/ 	.word	0x00000fd0


	//----- nvinfo : EIATTR_REG_RECONFIG
	.align		4
.L_31:
        /*0070*/ 	.byte	0x01, 0x54
	.zero		2


	//----- nvinfo : EIATTR_SYSCALL_OFFSETS
	.align		4
        /*0074*/ 	.byte	0x04, 0x46
        /*0076*/ 	.short	(.L_33 - .L_32)


	//   ....[0]....
.L_32:
        /*0078*/ 	.word	0x00001190


	//----- nvinfo : EIATTR_MBARRIER_INSTR_OFFSETS
	.align		4
.L_33:
        /*007c*/ 	.byte	0x04, 0x39
        /*007e*/ 	.short	(.L_35 - .L_34)


	//   ....[0]....
.L_34:
        /*0080*/ 	.word	0x00000230
        /*0084*/ 	.word	0x000000ff
        /*0088*/ 	.word	0x00000000
        /*008c*/ 	.short	0x0100
        /*008e*/ 	.byte	0x08
	.zero		1


	//   ....[1]....
        /*0090*/ 	.word	0x00000240
        /*0094*/ 	.word	0x000000ff
        /*0098*/ 	.word	0x00000038
        /*009c*/ 	.short	0x0100
        /*009e*/ 	.byte	0x08
	.zero		1


	//   ....[2]....
        /*00a0*/ 	.word	0x00000250
        /*00a4*/ 	.word	0x000000ff
        /*00a8*/ 	.word	0x00000008
        /*00ac*/ 	.short	0x0100
        /*00ae*/ 	.byte	0x08
	.zero		1


	//   ....[3]....
        /*00b0*/ 	.word	0x00000260
        /*00b4*/ 	.word	0x000000ff
        /*00b8*/ 	.word	0x00000040
        /*00bc*/ 	.short	0x0100
        /*00be*/ 	.byte	0x08
	.zero		1


	//   ....[4]....
        /*00c0*/ 	.word	0x00000270
        /*00c4*/ 	.word	0x000000ff
        /*00c8*/ 	.word	0x00000010
        /*00cc*/ 	.short	0x0100
        /*00ce*/ 	.byte	0x08
	.zero		1


	//   ....[5]....
        /*00d0*/ 	.word	0x00000280
        /*00d4*/ 	.word	0x000000ff
        /*00d8*/ 	.word	0x00000048
        /*00dc*/ 	.short	0x0100
        /*00de*/ 	.byte	0x08
	.zero		1


	//   ....[6]....
        /*00e0*/ 	.word	0x00000290
        /*00e4*/ 	.word	0x000000ff
        /*00e8*/ 	.word	0x00000018
        /*00ec*/ 	.short	0x0100
        /*00ee*/ 	.byte	0x08
	.zero		1


	//   ....[7]....
        /*00f0*/ 	.word	0x000002a0
        /*00f4*/ 	.word	0x000000ff
        /*00f8*/ 	.word	0x00000050
        /*00fc*/ 	.short	0x0100
        /*00fe*/ 	.byte	0x08
	.zero		1


	//   ....[8]....
        /*0100*/ 	.word	0x000002b0
        /*0104*/ 	.word	0x000000ff
        /*0108*/ 	.word	0x00000020
        /*010c*/ 	.short	0x0100
        /*010e*/ 	.byte	0x08
	.zero		1


	//   ....[9]....
        /*0110*/ 	.word	0x000002c0
        /*0114*/ 	.word	0x000000ff
        /*0118*/ 	.word	0x00000058
        /*011c*/ 	.short	0x0100
        /*011e*/ 	.byte	0x08
	.zero		1


	//   ....[10]....
        /*0120*/ 	.word	0x000002d0
        /*0124*/ 	.word	0x000000ff
        /*0128*/ 	.word	0x00000028
        /*012c*/ 	.short	0x0100
        /*012e*/ 	.byte	0x08
	.zero		1


	//   ....[11]....
        /*0130*/ 	.word	0x000002e0
        /*0134*/ 	.word	0x000000ff
        /*0138*/ 	.word	0x00000060
        /*013c*/ 	.short	0x0100
        /*013e*/ 	.byte	0x08
	.zero		1


	//   ....[12]....
        /*0140*/ 	.word	0x000002f0
        /*0144*/ 	.word	0x000000ff
        /*0148*/ 	.word	0x00000030
        /*014c*/ 	.short	0x0100
        /*014e*/ 	.byte	0x08
	.zero		1


	//   ....[13]....
        /*0150*/ 	.word	0x00000300
        /*0154*/ 	.word	0x000000ff
        /*0158*/ 	.word	0x00000068
        /*015c*/ 	.short	0x0100
        /*015e*/ 	.byte	0x08
	.zero		1


	//   ....[14]....
        /*0160*/ 	.word	0x00000590
        /*0164*/ 	.word	0x000000ff
        /*0168*/ 	.word	0x00000080
        /*016c*/ 	.short	0x0100
        /*016e*/ 	.byte	0x06
	.zero		1


	//   ....[15]....
        /*0170*/ 	.word	0x000005f0
        /*0174*/ 	.word	0x000000ff
        /*0178*/ 	.word	0x00000088
        /*017c*/ 	.short	0x0100
        /*017e*/ 	.byte	0x06
	.zero		1


	//   ....[16]....
        /*0180*/ 	.word	0x00001210
        /*0184*/ 	.word	0x00000003
        /*0188*/ 	.word	0x00000000
        /*018c*/ 	.short	0x010a
        /*018e*/ 	.byte	0x3f
	.zero		1


	//   ....[17]....
        /*0190*/ 	.word	0x00001250
        /*0194*/ 	.word	0x00000003
        /*0198*/ 	.word	0x00000000
        /*019c*/ 	.short	0x010a
        /*019e*/ 	.byte	0x3f
	.zero		1


	//   ....[18]....
        /*01a0*/ 	.word	0x000014f0
        /*01a4*/ 	.word	0x000000ff
        /*01a8*/ 	.word	0x00000000
        /*01ac*/ 	.short	0x010a
        /*01ae*/ 	.byte	0x04
	.zero		1


	//   ....[19]....
        /*01b0*/ 	.word	0x00001530
        /*01b4*/ 	.word	0x000000ff
        /*01b8*/ 	.word	0x00000000
        /*01bc*/ 	.short	0x010a
        /*01be*/ 	.byte	0x04
	.zero		1


	//   ....[20]....
        /*01c0*/ 	.word	0x00001690
        /*01c4*/ 	.word	0x000000ff
        /*01c8*/ 	.word	0x00000000
        /*01cc*/ 	.short	0x0101
        /*01ce*/ 	.byte	0x04
	.zero		1


	//   ....[21]....
        /*01d0*/ 	.word	0x000018b0
        /*01d4*/ 	.word	0x000000ff
        /*01d8*/ 	.word	0x00000000
        /*01dc*/ 	.short	0x0101
        /*01de*/ 	.byte	0x04
	.zero		1


	//   ....[22]....
        /*01e0*/ 	.word	0x00004e60
        /*01e4*/ 	.word	0x0000000e
        /*01e8*/ 	.word	0x00000038
        /*01ec*/ 	.short	0x010a
        /*01ee*/ 	.byte	0x3f
	.zero		1


	//   ....[23]....
        /*01f0*/ 	.word	0x00005240
        /*01f4*/ 	.word	0x00000006
        /*01f8*/ 	.word	0x00000088
        /*01fc*/ 	.short	0x0101
        /*01fe*/ 	.byte	0x3f
	.zero		1


	//   ....[24]....
        /*0200*/ 	.word	0x00005930
        /*0204*/ 	.word	0x00000007
        /*0208*/ 	.word	0x00000000
        /*020c*/ 	.short	0x010a
        /*020e*/ 	.byte	0x3f
	.zero		1


	//   ....[25]....
        /*0210*/ 	.word	0x000059b0
        /*0214*/ 	.word	0x00000009
        /*0218*/ 	.word	0x00000000
        /*021c*/ 	.short	0x010a
        /*021e*/ 	.byte	0x3f
	.zero		1


	//   ....[26]....
        /*0220*/ 	.word	0x00005a40
        /*0224*/ 	.word	0x00000006
        /*0228*/ 	.word	0x00000000
        /*022c*/ 	.short	0x010a
        /*022e*/ 	.byte	0x3f
	.zero		1


	//   ....[27]....
        /*0230*/ 	.word	0x00005ad0
        /*0234*/ 	.word	0x00000009
        /*0238*/ 	.word	0x00000000
        /*023c*/ 	.short	0x010a
        /*023e*/ 	.byte	0x3f
	.zero		1


	//   ....[28]....
        /*0240*/ 	.word	0x00005b60
        /*0244*/ 	.word	0x00000006
        /*0248*/ 	.word	0x00000000
        /*024c*/ 	.short	0x010a
        /*024e*/ 	.byte	0x3f
	.zero		1


	//   ....[29]....
        /*0250*/ 	.word	0x00005bf0
        /*0254*/ 	.word	0x00000009
        /*0258*/ 	.word	0x00000000
        /*025c*/ 	.short	0x010a
        /*025e*/ 	.byte	0x3f
	.zero		1


	//   ....[30]....
        /*0260*/ 	.word	0x00005c80
        /*0264*/ 	.word	0x00000003
        /*0268*/ 	.word	0x00000000
        /*026c*/ 	.short	0x010a
        /*026e*/ 	.byte	0x3f
	.zero		1


	//   ....[31]....
        /*0270*/ 	.word	0x00005ce0
        /*0274*/ 	.word	0x00000003
        /*0278*/ 	.word	0x00000000
        /*027c*/ 	.short	0x010a
        /*027e*/ 	.byte	0x3f
	.zero		1


	//   ....[32]....
        /*0280*/ 	.word	0x00005d40
        /*0284*/ 	.word	0x00000004
        /*0288*/ 	.word	0x00000000
        /*028c*/ 	.short	0x010a
        /*028e*/ 	.byte	0x3f
	.zero		1


	//   ....[33]....
        /*0290*/ 	.word	0x00005e10
        /*0294*/ 	.word	0x0000000e
        /*0298*/ 	.word	0x00000038
        /*029c*/ 	.short	0x010a
        /*029e*/ 	.byte	0x3f
	.zero		1


	//   ....[34]....
        /*02a0*/ 	.word	0x00005ee0
        /*02a4*/ 	.word	0x00000007
        /*02a8*/ 	.word	0x00000000
        /*02ac*/ 	.short	0x010a
        /*02ae*/ 	.byte	0x3f
	.zero		1


	//   ....[35]....
        /*02b0*/ 	.word	0x00005f30
        /*02b4*/ 	.word	0x00000009
        /*02b8*/ 	.word	0x00000000
        /*02bc*/ 	.short	0x010a
        /*02be*/ 	.byte	0x3f
	.zero		1


	//   ....[36]....
        /*02c0*/ 	.word	0x00005f80
        /*02c4*/ 	.word	0x00000006
        /*02c8*/ 	.word	0x00000000
        /*02cc*/ 	.short	0x010a
        /*02ce*/ 	.byte	0x3f
	.zero		1


	//   ....[37]....
        /*02d0*/ 	.word	0x00005fd0
        /*02d4*/ 	.word	0x00000009
        /*02d8*/ 	.word	0x00000000
        /*02dc*/ 	.short	0x010a
        /*02de*/ 	.byte	0x3f
	.zero		1


	//   ....[38]....
        /*02e0*/ 	.word	0x00006020
        /*02e4*/ 	.word	0x00000006
        /*02e8*/ 	.word	0x00000000
        /*02ec*/ 	.short	0x010a
        /*02ee*/ 	.byte	0x3f
	.zero		1


	//   ....[39]....
        /*02f0*/ 	.word	0x00006070
        /*02f4*/ 	.word	0x00000009
        /*02f8*/ 	.word	0x00000000
        /*02fc*/ 	.short	0x010a
        /*02fe*/ 	.byte	0x3f
	.zero		1


	//----- nvinfo : EIATTR_NUM_MBARRIERS
	.align		4
.L_35:
        /*0300*/ 	.byte	0x03, 0x38
        /*0302*/ 	.short	0x0010


	//----- nvinfo : EIATTR_EXIT_INSTR_OFFSETS
	.align		4
        /*0304*/ 	.byte	0x04, 0x1c
        /*0306*/ 	.short	(.L_37 - .L_36)


	//   ....[0]....
.L_36:
        /*0308*/ 	.word	0x00000640


	//   ....[1]....
        /*030c*/ 	.word	0x00000f00


	//   ....[2]....
        /*0310*/ 	.word	0x000044d0


	//   ....[3]....
        /*0314*/ 	.word	0x00004b00


	//   ....[4]....
        /*0318*/ 	.word	0x00005cd0


	//----- nvinfo : EIATTR_MAX_THREADS
	.align		4
.L_37:
        /*031c*/ 	.byte	0x04, 0x05
        /*031e*/ 	.short	(.L_39 - .L_38)
.L_38:
        /*0320*/ 	.word	0x00000180
        /*0324*/ 	.word	0x00000001
        /*0328*/ 	.word	0x00000001


	//----- nvinfo : EIATTR_CRS_STACK_SIZE
	.align		4
.L_39:
        /*032c*/ 	.byte	0x04, 0x1e
        /*032e*/ 	.short	(.L_41 - .L_40)
.L_40:
        /*0330*/ 	.word	0x00000000


	//----- nvinfo : EIATTR_CBANK_PARAM_SIZE
	.align		4
.L_41:
        /*0334*/ 	.byte	0x03, 0x19
        /*0336*/ 	.short	0x0470


	//----- nvinfo : EIATTR_PARAM_CBANK
	.align		4
        /*0338*/ 	.byte	0x04, 0x0a
        /*033a*/ 	.short	(.L_43 - .L_42)
	.align		4
.L_42:
        /*033c*/ 	.word	index@(.nv.constant0._ZN7cutlass13device_kernelINS_4gemm6kernel13GemmUniversalIN4cute5tupleIJiiiiEEENS1_10collective13CollectiveMmaINS1_34MainloopSm90TmaGmmaWarpSpecializedILi7ENS5_IJNS4_1CILi1EEESB_SB_EEENS1_35KernelTmaWarpSpecializedCooperativeEEENS5_IJNSA_ILi128EEENSA_ILi64EEENSA_ILi32EEEEEENS_10bfloat16_tENS5_IJlSB_lEEESJ_SK_NS4_8TiledMMAINS4_8MMA_AtomIJNS4_4SM904GMMA27MMA_64x64x16_F32BF16BF16_SSILNSO_5MajorE0ELSQ_0ELNSO_7ScaleInE1ELSR_1EEEEEENS4_6LayoutINS5_IJNSA_ILi2EEESB_SB_EEENS5_IJSB_NSA_ILi0EEESX_EEEEENS5_IJNS4_10UnderscoreES10_S10_EEEEENS4_13SM90_TMA_LOADENS4_14ComposedLayoutINS4_7SwizzleILi2ELi4ELi3EEENS4_18smem_ptr_flag_bitsILi16EEENSU_INS5_IJNSA_ILi8EEESH_EEENS5_IJSH_SB_EEEEEEEvNS4_8identityES13_S1D_vS1E_EENS_8epilogue10collective6detail29Sm90TmaWarpSpecializedAdapterINS1H_15DefaultEpilogueISJ_SK_SK_NS1G_6thread17LinearCombinationISJ_Li1EffLNS1L_9ScaleType4KindE0ELNS_15FloatRoundStyleE2ESJ_EENS1_15EpilogueDefaultEEEEEvvEEEEvNT_6ParamsE)
        /*0340*/ 	.short	0x0210
        /*0342*/ 	.short	0x0470


	//----- nvinfo : EIATTR_SW_WAR
	.align		4
.L_43:
        /*0344*/ 	.byte	0x04, 0x36
        /*0346*/ 	.short	(.L_45 - .L_44)
.L_44:
        /*0348*/ 	.word	0x00000008
.L_45:


//--------------------- .nv.callgraph             --------------------------
	.section	.nv.callgraph,"",@"SHT_CUDA_CALLGRAPH"
	.align	4
	.sectionentsize	8
	.align		4
        /*0000*/ 	.word	0x00000000
	.align		4
        /*0004*/ 	.word	0xffffffff
	.align		4
        /*0008*/ 	.word	index@(_ZN7cutlass13device_kernelINS_4gemm6kernel13GemmUniversalIN4cute5tupleIJiiiiEEENS1_10collective13CollectiveMmaINS1_34MainloopSm90TmaGmmaWarpSpecializedILi7ENS5_IJNS4_1CILi1EEESB_SB_EEENS1_35KernelTmaWarpSpecializedCooperativeEEENS5_IJNSA_ILi128EEENSA_ILi64EEENSA_ILi32EEEEEENS_10bfloat16_tENS5_IJlSB_lEEESJ_SK_NS4_8TiledMMAINS4_8MMA_AtomIJNS4_4SM904GMMA27MMA_64x64x16_F32BF16BF16_SSILNSO_5MajorE0ELSQ_0ELNSO_7ScaleInE1ELSR_1EEEEEENS4_6LayoutINS5_IJNSA_ILi2EEESB_SB_EEENS5_IJSB_NSA_ILi0EEESX_EEEEENS5_IJNS4_10UnderscoreES10_S10_EEEEENS4_13SM90_TMA_LOADENS4_14ComposedLayoutINS4_7SwizzleILi2ELi4ELi3EEENS4_18smem_ptr_flag_bitsILi16EEENSU_INS5_IJNSA_ILi8EEESH_EEENS5_IJSH_SB_EEEEEEEvNS4_8identityES13_S1D_vS1E_EENS_8epilogue10collective6detail29Sm90TmaWarpSpecializedAdapterINS1H_15DefaultEpilogueISJ_SK_SK_NS1G_6thread17LinearCombinationISJ_Li1EffLNS1L_9ScaleType4KindE0ELNS_15FloatRoundStyleE2ESJ_EENS1_15EpilogueDefaultEEEEEvvEEEEvNT_6ParamsE)
	.align		4
        /*000c*/ 	.word	index@(__assertfail)
	.align		4
        /*0010*/ 	.word	0x00000000
	.align		4
        /*0014*/ 	.word	0xfffffffe
	.align		4
        /*0018*/ 	.word	0x00000000
	.align		4
        /*001c*/ 	.word	0xfffffffd
	.align		4
        /*0020*/ 	.word	0x00000000
	.align		4
        /*0024*/ 	.word	0xfffffffc


//--------------------- .nv.constant4             --------------------------
	.section	.nv.constant4,"a",@progbits
	.align	8
	.align		8
.nv.constant4:
        /*0000*/ 	.dword	__assertfail
	.align		8
        /*0008*/ 	.dword	__unnamed_1
	.align		8
        /*0010*/ 	.dword	_ZN40_INTERNAL_1e67ff97_4_k_cu_a86b2a2d_178294cuda3std3__45__cpo5beginE
	.align		8
        /*0018*/ 	.dword	_ZN40_INTERNAL_1e67ff97_4_k_cu_a86b2a2d_178294cuda3std3__45__cpo3endE
	.align		8
        /*0020*/ 	.dword	_ZN40_INTERNAL_1e67ff97_4_k_cu_a86b2a2d_178294cuda3std3__45__cpo6cbeginE
	.align		8
        /*0028*/ 	.dword	_ZN40_INTERNAL_1e67ff97_4_k_cu_a86b2a2d_178294cuda3std3__45__cpo4cendE
	.align		8
        /*0030*/ 	.dword	_ZN40_INTERNAL_1e67ff97_4_k_cu_a86b2a2d_178294cuda3std3__442_GLOBAL__N__1e67ff97_4_k_cu_a86b2a2d_178296ignoreE
	.align		8
        /*0038*/ 	.dword	_ZN40_INTERNAL_1e67ff97_4_k_cu_a86b2a2d_178294cuda3std3__419piecewise_constructE
	.align		8
        /*0040*/ 	.dword	_ZN40_INTERNAL_1e67ff97_4_k_cu_a86b2a2d_178294cuda3std3__48in_placeE
	.align		8
        /*0048*/ 	.dword	_ZN40_INTERNAL_1e67ff97_4_k_cu_a86b2a2d_178294cuda3std6ranges3__45__cpo4swapE
	.align		8
        /*0050*/ 	.dword	_ZN40_INTERNAL_1e67ff97_4_k_cu_a86b2a2d_178294cuda3std6ranges3__45__cpo9iter_moveE
	.align		8
        /*0058*/ 	.dword	_ZN40_INTERNAL_1e67ff97_4_k_cu_a86b2a2d_178294cute7productE
	.align		8
        /*0060*/ 	.dword	_ZN40_INTERNAL_1e67ff97_4_k_cu_a86b2a2d_178294cute1_E
	.align		8
        /*0068*/ 	.dword	$str$22
	.align		8
        /*0070*/ 	.dword	$str$23


//--------------------- .text._ZN7cutlass13device_kernelINS_4gemm6kernel13GemmUniversalIN4cute5tupleIJiiiiEEENS1_10collective13CollectiveMmaINS1_34MainloopSm90TmaGmmaWarpSpecializedILi7ENS5_IJNS4_1CILi1EEESB_SB_EEENS1_35KernelTmaWarpSpecializedCooperativeEEENS5_IJNSA_ILi128EEENSA_ILi64EEENSA_ILi32EEEEEENS_10bfloat16_tENS5_IJlSB_lEEESJ_SK_NS4_8TiledMMAINS4_8MMA_AtomIJNS4_4SM904GMMA27MMA_64x64x16_F32BF16BF16_SSILNSO_5MajorE0ELSQ_0ELNSO_7ScaleInE1ELSR_1EEEEEENS4_6LayoutINS5_IJNSA_ILi2EEESB_SB_EEENS5_IJSB_NSA_ILi0EEESX_EEEEENS5_IJNS4_10UnderscoreES10_S10_EEEEENS4_13SM90_TMA_LOADENS4_14ComposedLayoutINS4_7SwizzleILi2ELi4ELi3EEENS4_18smem_ptr_flag_bitsILi16EEENSU_INS5_IJNSA_ILi8EEESH_EEENS5_IJSH_SB_EEEEEEEvNS4_8identityES13_S1D_vS1E_EENS_8epilogue10collective6detail29Sm90TmaWarpSpecializedAdapterINS1H_15DefaultEpilogueISJ_SK_SK_NS1G_6thread17LinearCombinationISJ_Li1EffLNS1L_9ScaleType4KindE0ELNS_15FloatRoundStyleE2ESJ_EENS1_15EpilogueDefaultEEEEEvvEEEEvNT_6ParamsE --------------------------
	.section	.text._ZN7cutlass13device_kernelINS_4gemm6kernel13GemmUniversalIN4cute5tupleIJiiiiEEENS1_10collective13CollectiveMmaINS1_34MainloopSm90TmaGmmaWarpSpecializedILi7ENS5_IJNS4_1CILi1EEESB_SB_EEENS1_35KernelTmaWarpSpecializedCooperativeEEENS5_IJNSA_ILi128EEENSA_ILi64EEENSA_ILi32EEEEEENS_10bfloat16_tENS5_IJlSB_lEEESJ_SK_NS4_8TiledMMAINS4_8MMA_AtomIJNS4_4SM904GMMA27MMA_64x64x16_F32BF16BF16_SSILNSO_5MajorE0ELSQ_0ELNSO_7ScaleInE1ELSR_1EEEEEENS4_6LayoutINS5_IJNSA_ILi2EEESB_SB_EEENS5_IJSB_NSA_ILi0EEESX_EEEEENS5_IJNS4_10UnderscoreES10_S10_EEEEENS4_13SM90_TMA_LOADENS4_14ComposedLayoutINS4_7SwizzleILi2ELi4ELi3EEENS4_18smem_ptr_flag_bitsILi16EEENSU_INS5_IJNSA_ILi8EEESH_EEENS5_IJSH_SB_EEEEEEEvNS4_8identityES13_S1D_vS1E_EENS_8epilogue10collective6detail29Sm90TmaWarpSpecializedAdapterINS1H_15DefaultEpilogueISJ_SK_SK_NS1G_6thread17LinearCombinationISJ_Li1EffLNS1L_9ScaleType4KindE0ELNS_15FloatRoundStyleE2ESJ_EENS1_15EpilogueDefaultEEEEEvvEEEEvNT_6ParamsE,"ax",@progbits
	.align	128
.text._ZN7cutlass13device_kernelINS_4gemm6kernel13GemmUniversalIN4cute5tupleIJiiiiEEENS1_10collective13CollectiveMmaINS1_34MainloopSm90TmaGmmaWarpSpecializedILi7ENS5_IJNS4_1CILi1EEESB_SB_EEENS1_35KernelTmaWarpSpecializedCooperativeEEENS5_IJNSA_ILi128EEENSA_ILi64EEENSA_ILi32EEEEEENS_10bfloat16_tENS5_IJlSB_lEEESJ_SK_NS4_8TiledMMAINS4_8MMA_AtomIJNS4_4SM904GMMA27MMA_64x64x16_F32BF16BF16_SSILNSO_5MajorE0ELSQ_0ELNSO_7ScaleInE1ELSR_1EEEEEENS4_6LayoutINS5_IJNSA_ILi2EEESB_SB_EEENS5_IJSB_NSA_ILi0EEESX_EEEEENS5_IJNS4_10UnderscoreES10_S10_EEEEENS4_13SM90_TMA_LOADENS4_14ComposedLayoutINS4_7SwizzleILi2ELi4ELi3EEENS4_18smem_ptr_flag_bitsILi16EEENSU_INS5_IJNSA_ILi8EEESH_EEENS5_IJSH_SB_EEEEEEEvNS4_8identityES13_S1D_vS1E_EENS_8epilogue10collective6detail29Sm90TmaWarpSpecializedAdapterINS1H_15DefaultEpilogueISJ_SK_SK_NS1G_6thread17LinearCombinationISJ_Li1EffLNS1L_9ScaleType4KindE0ELNS_15FloatRoundStyleE2ESJ_EENS1_15EpilogueDefaultEEEEEvvEEEEvNT_6ParamsE:
        .type           _ZN7cutlass13device_kernelINS_4gemm6kernel13GemmUniversalIN4cute5tupleIJiiiiEEENS1_10collective13CollectiveMmaINS1_34MainloopSm90TmaGmmaWarpSpecializedILi7ENS5_IJNS4_1CILi1EEESB_SB_EEENS1_35KernelTmaWarpSpecializedCooperativeEEENS5_IJNSA_ILi128EEENSA_ILi64EEENSA_ILi32EEEEEENS_10bfloat16_tENS5_IJlSB_lEEESJ_SK_NS4_8TiledMMAINS4_8MMA_AtomIJNS4_4SM904GMMA27MMA_64x64x16_F32BF16BF16_SSILNSO_5MajorE0ELSQ_0ELNSO_7ScaleInE1ELSR_1EEEEEENS4_6LayoutINS5_IJNSA_ILi2EEESB_SB_EEENS5_IJSB_NSA_ILi0EEESX_EEEEENS5_IJNS4_10UnderscoreES10_S10_EEEEENS4_13SM90_TMA_LOADENS4_14ComposedLayoutINS4_7SwizzleILi2ELi4ELi3EEENS4_18smem_ptr_flag_bitsILi16EEENSU_INS5_IJNSA_ILi8EEESH_EEENS5_IJSH_SB_EEEEEEEvNS4_8identityES13_S1D_vS1E_EENS_8epilogue10collective6detail29Sm90TmaWarpSpecializedAdapterINS1H_15DefaultEpilogueISJ_SK_SK_NS1G_6thread17LinearCombinationISJ_Li1EffLNS1L_9ScaleType4KindE0ELNS_15FloatRoundStyleE2ESJ_EENS1_15EpilogueDefaultEEEEEvvEEEEvNT_6ParamsE,@function
        .size           _ZN7cutlass13device_kernelINS_4gemm6kernel13GemmUniversalIN4cute5tupleIJiiiiEEENS1_10collective13CollectiveMmaINS1_34MainloopSm90TmaGmmaWarpSpecializedILi7ENS5_IJNS4_1CILi1EEESB_SB_EEENS1_35KernelTmaWarpSpecializedCooperativeEEENS5_IJNSA_ILi128EEENSA_ILi64EEENSA_ILi32EEEEEENS_10bfloat16_tENS5_IJlSB_lEEESJ_SK_NS4_8TiledMMAINS4_8MMA_AtomIJNS4_4SM904GMMA27MMA_64x64x16_F32BF16BF16_SSILNSO_5MajorE0ELSQ_0ELNSO_7ScaleInE1ELSR_1EEEEEENS4_6LayoutINS5_IJNSA_ILi2EEESB_SB_EEENS5_IJSB_NSA_ILi0EEESX_EEEEENS5_IJNS4_10UnderscoreES10_S10_EEEEENS4_13SM90_TMA_LOADENS4_14ComposedLayoutINS4_7SwizzleILi2ELi4ELi3EEENS4_18smem_ptr_flag_bitsILi16EEENSU_INS5_IJNSA_ILi8EEESH_EEENS5_IJSH_SB_EEEEEEEvNS4_8identityES13_S1D_vS1E_EENS_8epilogue10collective6detail29Sm90TmaWarpSpecializedAdapterINS1H_15DefaultEpilogueISJ_SK_SK_NS1G_6thread17LinearCombinationISJ_Li1EffLNS1L_9ScaleType4KindE0ELNS_15FloatRoundStyleE2ESJ_EENS1_15EpilogueDefaultEEEEEvvEEEEvNT_6ParamsE,(.L_x_136 - _ZN7cutlass13device_kernelINS_4gemm6kernel13GemmUniversalIN4cute5tupleIJiiiiEEENS1_10collective13CollectiveMmaINS1_34MainloopSm90TmaGmmaWarpSpecializedILi7ENS5_IJNS4_1CILi1EEESB_SB_EEENS1_35KernelTmaWarpSpecializedCooperativeEEENS5_IJNSA_ILi128EEENSA_ILi64EEENSA_ILi32EEEEEENS_10bfloat16_tENS5_IJlSB_lEEESJ_SK_NS4_8TiledMMAINS4_8MMA_AtomIJNS4_4SM904GMMA27MMA_64x64x16_F32BF16BF16_SSILNSO_5MajorE0ELSQ_0ELNSO_7ScaleInE1ELSR_1EEEEEENS4_6LayoutINS5_IJNSA_ILi2EEESB_SB_EEENS5_IJSB_NSA_ILi0EEESX_EEEEENS5_IJNS4_10UnderscoreES10_S10_EEEEENS4_13SM90_TMA_LOADENS4_14ComposedLayoutINS4_7SwizzleILi2ELi4ELi3EEENS4_18smem_ptr_flag_bitsILi16EEENSU_INS5_IJNSA_ILi8EEESH_EEENS5_IJSH_SB_EEEEEEEvNS4_8identityES13_S1D_vS1E_EENS_8epilogue10collective6detail29Sm90TmaWarpSpecializedAdapterINS1H_15DefaultEpilogueISJ_SK_SK_NS1G_6thread17LinearCombinationISJ_Li1EffLNS1L_9ScaleType4KindE0ELNS_15FloatRoundStyleE2ESJ_EENS1_15EpilogueDefaultEEEEEvvEEEEvNT_6ParamsE)
        .other          _ZN7cutlass13device_kernelINS_4gemm6kernel13GemmUniversalIN4cute5tupleIJiiiiEEENS1_10collective13CollectiveMmaINS1_34MainloopSm90TmaGmmaWarpSpecializedILi7ENS5_IJNS4_1CILi1EEESB_SB_EEENS1_35KernelTmaWarpSpecializedCooperativeEEENS5_IJNSA_ILi128EEENSA_ILi64EEENSA_ILi32EEEEEENS_10bfloat16_tENS5_IJlSB_lEEESJ_SK_NS4_8TiledMMAINS4_8MMA_AtomIJNS4_4SM904GMMA27MMA_64x64x16_F32BF16BF16_SSILNSO_5MajorE0ELSQ_0ELNSO_7ScaleInE1ELSR_1EEEEEENS4_6LayoutINS5_IJNSA_ILi2EEESB_SB_EEENS5_IJSB_NSA_ILi0EEESX_EEEEENS5_IJNS4_10UnderscoreES10_S10_EEEEENS4_13SM90_TMA_LOADENS4_14ComposedLayoutINS4_7SwizzleILi2ELi4ELi3EEENS4_18smem_ptr_flag_bitsILi16EEENSU_INS5_IJNSA_ILi8EEESH_EEENS5_IJSH_SB_EEEEEEEvNS4_8identityES13_S1D_vS1E_EENS_8epilogue10collective6detail29Sm90TmaWarpSpecializedAdapterINS1H_15DefaultEpilogueISJ_SK_SK_NS1G_6thread17LinearCombinationISJ_Li1EffLNS1L_9ScaleType4KindE0ELNS_15FloatRoundStyleE2ESJ_EENS1_15EpilogueDefaultEEEEEvvEEEEvNT_6ParamsE,@"STO_CUDA_ENTRY STV_DEFAULT"
_ZN7cutlass13device_kernelINS_4gemm6kernel13GemmUniversalIN4cute5tupleIJiiiiEEENS1_10collective13CollectiveMmaINS1_34MainloopSm90TmaGmmaWarpSpecializedILi7ENS5_IJNS4_1CILi1EEESB_SB_EEENS1_35KernelTmaWarpSpecializedCooperativeEEENS5_IJNSA_ILi128EEENSA_ILi64EEENSA_ILi32EEEEEENS_10bfloat16_tENS5_IJlSB_lEEESJ_SK_NS4_8TiledMMAINS4_8MMA_AtomIJNS4_4SM904GMMA27MMA_64x64x16_F32BF16BF16_SSILNSO_5MajorE0ELSQ_0ELNSO_7ScaleInE1ELSR_1EEEEEENS4_6LayoutINS5_IJNSA_ILi2EEESB_SB_EEENS5_IJSB_NSA_ILi0EEESX_EEEEENS5_IJNS4_10UnderscoreES10_S10_EEEEENS4_13SM90_TMA_LOADENS4_14ComposedLayoutINS4_7SwizzleILi2ELi4ELi3EEENS4_18smem_ptr_flag_bitsILi16EEENSU_INS5_IJNSA_ILi8EEESH_EEENS5_IJSH_SB_EEEEEEEvNS4_8identityES13_S1D_vS1E_EENS_8epilogue10collective6detail29Sm90TmaWarpSpecializedAdapterINS1H_15DefaultEpilogueISJ_SK_SK_NS1G_6thread17LinearCombinationISJ_Li1EffLNS1L_9ScaleType4KindE0ELNS_15FloatRoundStyleE2ESJ_EENS1_15EpilogueDefaultEEEEEvvEEEEvNT_6ParamsE:
[----:B------:R-:W0:Y:S01]  /*0000*/  LDC R1, c[0x0][0x28] ;  /* 0x00000a00ff017b82 */ /* 0x000e220000000800 */
[----:B------:R-:W1:Y:S01]  /*0010*/  S2R R18, SR_TID.X ;  /* 0x0000000000127919 */ /* 0x000e620000002100 */
[----:B------:R-:W-:Y:S01]  /*0020*/  ELECT P0, URZ, PT ;  /* 0x00000000003f782f */ /* 0x000fe20003800000 */
[----:B------:R-:W-:Y:S01]  /*0030*/  BSSY B0, `(.L_x_0) ;  /* 0x000000f000007945 */ /* 0x000fe20003800000 */
[--C-:B-1----:R-:W-:Y:S02]  /*0040*/  SHF.R.U32.HI R0, RZ, 0x5, R18.reuse ;  /* 0x00000005ff007819 */ /* 0x102fe40000011612 */
[----:B------:R-:W-:-:S03]  /*0050*/  SHF.R.U32.HI R22, RZ, 0x7, R18 ;  /* 0x00000007ff167819 */ /* 0x000fc60000011612 */
[----:B------:R-:W1:Y:S04]  /*0060*/  SHFL.IDX PT, R5, R0, RZ, 0x1f ;  /* 0x00001fff00057589 */ /* 0x000e6800000e0000 */
[----:B------:R2:W3:Y:S01]  /*0070*/  SHFL.IDX PT, R8, R22, RZ, 0x1f ;  /* 0x00001fff16087589 */ /* 0x0004e200000e0000 */
[----:B-1----:R-:W-:-:S13]  /*0080*/  ISETP.NE.OR P0, PT, R5, RZ, !P0 ;  /* 0x000000ff0500720c */ /* 0x002fda0004705670 */
[----:B0-23--:R-:W-:Y:S05]  /*0090*/  @P0 BRA `(.L_x_1) ;  /* 0x0000000000200947 */ /* 0x00dfea0003800000 */
[----:B------:R-:W-:Y:S02]  /*00a0*/  ULDC.64 UR4, c[0x0][0x198] ;  /* 0x0000660000047ab9 */ /* 0x000fe40000000a00 */
[----:B------:R-:W-:Y:S02]  /*00b0*/  UIADD3 UR6, UP0, UR4, 0xf0, URZ ;  /* 0x000000f004067890 */ /* 0x000fe4000ff1e03f */
[----:B------:R-:W-:Y:S02]  /*00c0*/  UIADD3 UR4, UP1, UR4, 0x1f0, URZ ;  /* 0x000001f004047890 */ /* 0x000fe4000ff3e03f */
[----:B------:R-:W-:Y:S02]  /*00d0*/  UIADD3.X UR7, URZ, UR5, URZ, UP0, !UPT ;  /* 0x000000053f077290 */ /* 0x000fe400087fe43f */
[----:B------:R-:W-:-:S07]  /*00e0*/  UIADD3.X UR5, URZ, UR5, URZ, UP1, !UPT ;  /* 0x000000053f057290 */ /* 0x000fce0008ffe43f */
[----:B------:R0:W-:Y:S02]  /*00f0*/  UTMACCTL.PF [UR6] ;  /* 0x00000000060079b9 */ /* 0x0001e40008040000 */
[----:B------:R0:W-:Y:S02]  /*0100*/  UTMACCTL.PF [UR4] ;  /* 0x00000000040079b9 */ /* 0x0001e40008040000 */
[----:B0-----:R-:W-:Y:S01]  /*0110*/  NOP ;  /* 0x0000000000007918 */ /* 0x001fe20000000000 */
.L_x_1:
[----:B------:R-:W-:Y:S05]  /*0120*/  BSYNC B0 ;  /* 0x0000000000007941 */ /* 0x000fea0003800000 */
.L_x_0:
[----:B------:R-:W0:Y:S02]  /*0130*/  SHFL.IDX PT, R2, R0, RZ, 0x1f ;  /* 0x00001fff00027589 */ /* 0x000e2400000e0000 */
[----:B0-----:R-:W-:-:S13]  /*0140*/  ISETP.NE.AND P0, PT, R2, RZ, PT ;  /* 0x000000ff0200720c */ /* 0x001fda0003f05270 */
[----:B------:R-:W-:Y:S05]  /*0150*/  @P0 BRA `(.L_x_2) ;  /* 0x0000000000700947 */ /* 0x000fea0003800000 */
[----:B------:R-:W0:Y:S01]  /*0160*/  S2UR UR8, SR_CgaCtaId ;  /* 0x00000000000879c3 */ /* 0x000e220000008800 */
[----:B------:R-:W-:Y:S01]  /*0170*/  UMOV UR4, 0x400 ;  /* 0x0000040000047882 */ /* 0x000fe20000000000 */
[----:B------:R-:W-:Y:S01]  /*0180*/  UMOV UR5, 0x1 ;  /* 0x0000000100057882 */ /* 0x000fe20000000000 */
[----:B------:R-:W-:Y:S01]  /*0190*/  UMOV UR6, 0x100 ;  /* 0x0000010000067882 */ /* 0x000fe20000000000 */
[----:B------:R-:W-:Y:S01]  /*01a0*/  ELECT P0, URZ, PT ;  /* 0x00000000003f782f */ /* 0x000fe20003800000 */
[----:B------:R-:W-:-:S04]  /*01b0*/  UIADD3 UR6, -UR6, 0x100000, URZ ;  /* 0x0010000006067890 */ /* 0x000fc8000fffe13f */
[----:B------:R-:W-:Y:S02]  /*01c0*/  USHF.L.U32 UR7, UR6, 0xb, URZ ;  /* 0x0000000b06077899 */ /* 0x000fe4000800063f */
[----:B------:R-:W-:Y:S02]  /*01d0*/  USHF.L.U32 UR6, UR6, 0x1, URZ ;  /* 0x0000000106067899 */ /* 0x000fe4000800063f */
[----:B0-----:R-:W-:Y:S02]  /*01e0*/  ULEA UR8, UR8, UR4, 0x18 ;  /* 0x0000000408087291 */ /* 0x001fe4000f8ec03f */
[----:B------:R-:W-:-:S04]  /*01f0*/  UIADD3 UR4, -UR5, 0x100000, URZ ;  /* 0x0010000005047890 */ /* 0x000fc8000fffe13f */
[----:B------:R-:W-:Y:S02]  /*0200*/  USHF.L.U32 UR5, UR4, 0xb, URZ ;  /* 0x0000000b04057899 */ /* 0x000fe4000800063f */
[----:B------:R-:W-:Y:S01]  /*0210*/  USHF.L.U32 UR4, UR4, 0x1, URZ ;  /* 0x0000000104047899 */ /* 0x000fe2000800063f */
[----:B------:R-:W0:Y:S11]  /*0220*/  FENCE.VIEW.ASYNC.S ;  /* 0x00000000000073c6 */ /* 0x000e360000000000 */
[----:B0-----:R0:W1:Y:S01]  /*0230*/  SYNCS.EXCH.64 URZ, [UR8], UR4 ;  /* 0x00000004083f75b2 */ /* 0x0010620008000100 */
[----:B------:R0:W2:Y:S01]  /*0240*/  SYNCS.EXCH.64 URZ, [UR8+0x38], UR6 ;  /* 0x00003806083f75b2 */ /* 0x0000a20008000100 */
[----:B------:R0:W3:Y:S01]  /*0250*/  SYNCS.EXCH.64 URZ, [UR8+0x8], UR4 ;  /* 0x00000804083f75b2 */ /* 0x0000e20008000100 */
[----:B------:R0:W4:Y:S01]  /*0260*/  SYNCS.EXCH.64 URZ, [UR8+0x40], UR6 ;  /* 0x00004006083f75b2 */ /* 0x0001220008000100 */
[----:B------:R0:W0:Y:S01]  /*0270*/  SYNCS.EXCH.64 URZ, [UR8+0x10], UR4 ;  /* 0x00001004083f75b2 */ /* 0x0000220008000100 */
        /* <DEDUP_REMOVED lines=9> */
[----:B------:R-:W-:Y:S01]  /*0310*/  NOP ;  /* 0x0000000000007918 */ /* 0x000fe20000000000 */
.L_x_2:
[----:B------:R-:W5:Y:S01]  /*0320*/  SHFL.IDX PT, R0, R0, RZ, 0x1f ;  /* 0x00001fff00007589 */ /* 0x000f6200000e0000 */
[----:B------:R-:W-:Y:S01]  /*0330*/  ELECT P0, URZ, PT ;  /* 0x00000000003f782f */ /* 0x000fe20003800000 */
[----:B------:R-:W1:Y:S01]  /*0340*/  LDC R2, c[0x0][0x65c] ;  /* 0x00019700ff027b82 */ /* 0x000e620000000800 */
[----:B------:R-:W-:Y:S01]  /*0350*/  SHF.R.S32.HI R6, RZ, 0x1f, R5 ;  /* 0x0000001fff067819 */ /* 0x000fe20000011405 */
[----:B------:R-:W2:Y:S01]  /*0360*/  S2R R3, SR_CTAID.Y ;  /* 0x0000000000037919 */ /* 0x000ea20000002600 */
[----:B0-----:R-:W-:Y:S01]  /*0370*/  UMOV UR4, 0x20 ;  /* 0x0000002000047882 */ /* 0x001fe20000000000 */
[----:B------:R-:W-:Y:S01]  /*0380*/  ISETP.NE.AND P2, PT, R8, RZ, PT ;  /* 0x000000ff0800720c */ /* 0x000fe20003f45270 */
[----:B------:R-:W-:Y:S01]  /*0390*/  NOP ;  /* 0x0000000000007918 */ /* 0x000fe20000000000 */
[----:B------:R-:W0:Y:S01]  /*03a0*/  S2R R4, SR_CTAID.X ;  /* 0x0000000000047919 */ /* 0x000e220000002500 */
[----:B------:R-:W-:Y:S01]  /*03b0*/  LEA.HI R6, R6, R5, RZ, 0x2 ;  /* 0x0000000506067211 */ /* 0x000fe200078f10ff */
[----:B------:R-:W-:Y:S01]  /*03c0*/  NOP ;  /* 0x0000000000007918 */ /* 0x000fe20000000000 */
[----:B-----5:R-:W-:-:S02]  /*03d0*/  ISETP.NE.OR P0, PT, R0, RZ, !P0 ;  /* 0x000000ff0000720c */ /* 0x020fc40004705670 */
[----:B-1----:R-:W-:-:S04]  /*03e0*/  ISETP.NE.AND P3, PT, R2, 0x1, PT ;  /* 0x000000010200780c */ /* 0x002fc80003f65270 */
[----:B------:R-:W-:Y:S02]  /*03f0*/  P2R R0, PR, RZ, 0x8 ;  /* 0x00000008ff007803 */ /* 0x000fe40000000000 */
[----:B------:R-:W-:-:S05]  /*0400*/  LOP3.LUT R0, R6, 0xfffffffc, RZ, 0xc0, !PT ;  /* 0xfffffffc06007812 */ /* 0x000fca00078ec0ff */
[----:B------:R-:W-:Y:S01]  /*0410*/  VOTEU.ALL UP0, P0 ;  /* 0x00000000003f7886 */ /* 0x000fe20000000000 */
[----:B------:R-:W-:Y:S01]  /*0420*/  IMAD.IADD R0, R5, 0x1, -R0 ;  /* 0x0000000105007824 */ /* 0x000fe200078e0a00 */
[----:B------:R-:W0:Y:S01]  /*0430*/  @P3 LDC R17, c[0x0][0x10] ;  /* 0x00000400ff113b82 */ /* 0x000e220000000800 */
[----:B------:R-:W-:Y:S01]  /*0440*/  VOTEU.ALL UP1, P0 ;  /* 0x00000000003f7886 */ /* 0x000fe20000020000 */
[----:B--2---:R-:W-:Y:S01]  /*0450*/  @P3 IMAD.MOV.U32 R6, RZ, RZ, R3 ;  /* 0x000000ffff063224 */ /* 0x004fe200078e0003 */
[----:B------:R-:W-:Y:S01]  /*0460*/  @!UP0 UMOV UR6, 0x400 ;  /* 0x0000040000068882 */ /* 0x000fe20000000000 */
[----:B------:R-:W-:-:S04]  /*0470*/  @!UP0 UIADD3 UR4, -UR4, 0x100000, URZ ;  /* 0x0010000004048890 */ /* 0x000fc8000fffe13f */
[----:B------:R-:W-:Y:S02]  /*0480*/  @!UP0 USHF.L.U32 UR5, UR4, 0xb, URZ ;  /* 0x0000000b04058899 */ /* 0x000fe4000800063f */
[----:B------:R-:W-:Y:S01]  /*0490*/  @!UP0 USHF.L.U32 UR4, UR4, 0x1, URZ ;  /* 0x0000000104048899 */ /* 0x000fe2000800063f */
[----:B------:R-:W-:Y:S02]  /*04a0*/  @P3 IMAD.MOV.U32 R7, RZ, RZ, RZ ;  /* 0x000000ffff073224 */ /* 0x000fe400078e00ff */
[----:B------:R-:W-:Y:S01]  /*04b0*/  IMAD.MOV.U32 R5, RZ, RZ, RZ ;  /* 0x000000ffff057224 */ /* 0x000fe200078e00ff */
[----:B------:R-:W1:Y:S01]  /*04c0*/  @!UP0 S2UR UR7, SR_CgaCtaId ;  /* 0x00000000000789c3 */ /* 0x000e620000008800 */
[----:B------:R-:W-:-:S07]  /*04d0*/  @P3 IMAD.MOV.U32 R11, RZ, RZ, RZ ;  /* 0x000000ffff0b3224 */ /* 0x000fce00078e00ff */
[----:B------:R-:W2:Y:S01]  /*04e0*/  @!P3 LDC R9, c[0x0][0xc] ;  /* 0x00000300ff09bb82 */ /* 0x000ea20000000800 */
[----:B0-----:R-:W-:-:S04]  /*04f0*/  @P3 IMAD.WIDE.U32 R16, R4, R17, R6 ;  /* 0x0000001104103225 */ /* 0x001fc800078e0006 */
[----:B------:R-:W-:Y:S01]  /*0500*/  @P3 IMAD.IADD R17, R17, 0x1, R11 ;  /* 0x0000000111113824 */ /* 0x000fe200078e020b */
[----:B-1----:R-:W-:Y:S01]  /*0510*/  @!UP0 ULEA UR6, UR7, UR6, 0x18 ;  /* 0x0000000607068291 */ /* 0x002fe2000f8ec03f */
[----:B------:R-:W-:Y:S01]  /*0520*/  VOTEU.ALL UP0, P0 ;  /* 0x00000000003f7886 */ /* 0x000fe20000000000 */
[----:B------:R-:W-:-:S04]  /*0530*/  ISETP.NE.AND P0, PT, R0, 0x3, PT ;  /* 0x000000030000780c */ /* 0x000fc80003f05270 */
[----:B------:R-:W-:Y:S01]  /*0540*/  ISETP.EQ.OR P0, PT, R0, RZ, !P0 ;  /* 0x000000ff0000720c */ /* 0x000fe20004702670 */
[----:B--2---:R-:W-:-:S03]  /*0550*/  @!P3 IMAD.WIDE.U32 R6, R9, R3, R4 ;  /* 0x000000030906b225 */ /* 0x004fc600078e0004 */
[C---:B------:R-:W-:Y:S01]  /*0560*/  ISETP.EQ.AND P0, PT, R8.reuse, RZ, P0 ;  /* 0x000000ff0800720c */ /* 0x040fe20000702270 */
[----:B------:R-:W-:Y:S01]  /*0570*/  VIADD R8, R8, 0xffffffff ;  /* 0xffffffff08087836 */ /* 0x000fe20000000000 */
[----:B------:R-:W0:Y:S02]  /*0580*/  FENCE.VIEW.ASYNC.S ;  /* 0x00000000000073c6 */ /* 0x000e240000000000 */
[----:B0-----:R0:W3:Y:S01]  /*0590*/  @!UP0 SYNCS.EXCH.64 URZ, [UR6+0x80], UR4 ;  /* 0x00008004063f85b2 */ /* 0x0010e20008000100 */
[----:B------:R-:W-:Y:S01]  /*05a0*/  @!P3 IMAD.MOV.U32 R16, RZ, RZ, R6 ;  /* 0x000000ffff10b224 */ /* 0x000fe200078e0006 */
[----:B------:R-:W-:Y:S01]  /*05b0*/  SEL R19, RZ, 0x1, !P0 ;  /* 0x00000001ff137807 */ /* 0x000fe20004000000 */
[----:B------:R-:W-:Y:S01]  /*05c0*/  @!P3 IMAD.MOV.U32 R17, RZ, RZ, R7 ;  /* 0x000000ffff11b224 */ /* 0x000fe200078e0007 */
[----:B------:R-:W-:-:S04]  /*05d0*/  ISETP.GE.U32.AND P1, PT, R8, 0x2, PT ;  /* 0x000000020800780c */ /* 0x000fc80003f26070 */
[----:B------:R-:W-:Y:S01]  /*05e0*/  SEL R19, R19, 0x2, P1 ;  /* 0x0000000213137807 */ /* 0x000fe20000800000 */
[----:B------:R0:W3:Y:S01]  /*05f0*/  @!UP1 SYNCS.EXCH.64 URZ, [UR6+0x88], UR4 ;  /* 0x00008804063f95b2 */ /* 0x0000e20008000100 */
[----:B------:R-:W-:Y:S01]  /*0600*/  NOP ;  /* 0x0000000000007918 */ /* 0x000fe20000000000 */
[----:B---34-:R-:W-:Y:S06]  /*0610*/  BAR.SYNC.DEFER_BLOCKING 0x0 ;  /* 0x0000000000007b1d */ /* 0x018fec0000010000 */
[----:B------:R-:W-:Y:S05]  /*0620*/  @!P2 BRA `(.L_x_3) ;  /* 0x0000003c00aca947 */ /* 0x000fea0003800000 */
[----:B------:R-:W-:-:S13]  /*0630*/  ISETP.GT.U32.AND P0, PT, R8, 0x1, PT ;  /* 0x000000010800780c */ /* 0x000fda0003f04070 */
[----:B0-----:R-:W-:Y:S05]  /*0640*/  @P0 EXIT ;  /* 0x000000000000094d */ /* 0x001fea0003800000 */
[----:B------:R-:W-:Y:S01]  /*0650*/  ULDC.64 UR4, c[0x0][0x650] ;  /* 0x0001940000047ab9 */ /* 0x000fe20000000a00 */
[----:B------:R-:W-:Y:S01]  /*0660*/  PRMT R0, RZ, 0x7610, R0 ;  /* 0x00007610ff007816 */ /* 0x000fe20000000000 */
[----:B------:R-:W-:Y:S01]  /*0670*/  IMAD.MOV.U32 R58, RZ, RZ, -0x1 ;  /* 0xffffffffff3a7424 */ /* 0x000fe200078e00ff */
[----:B------:R-:W-:Y:S01]  /*0680*/  ISETP.GE.U32.AND P0, PT, R16, UR4, PT ;  /* 0x0000000410007c0c */ /* 0x000fe2000bf06070 */
[----:B------:R-:W-:Y:S02]  /*0690*/  IMAD.MOV.U32 R59, RZ, RZ, -0x1 ;  /* 0xffffffffff3b7424 */ /* 0x000fe400078e00ff */
[----:B------:R-:W-:Y:S01]  /*06a0*/  IMAD.MOV.U32 R57, RZ, RZ, -0x1 ;  /* 0xffffffffff397424 */ /* 0x000fe200078e00ff */
[----:B------:R-:W-:-:S13]  /*06b0*/  ISETP.GE.U32.AND.EX P0, PT, R17, UR5, PT, P0 ;  /* 0x0000000511007c0c */ /* 0x000fda000bf06100 */
[----:B------:R-:W-:Y:S05]  /*06c0*/  @P0 BRA `(.L_x_4) ;  /* 0x0000000400540947 */ /* 0x000fea0003800000 */
[----:B------:R-:W0:Y:S01]  /*06d0*/  LDC.64 R14, c[0x0][0x628] ;  /* 0x00018a00ff0e7b82 */ /* 0x000e220000000a00 */
[----:B------:R-:W-:Y:S02]  /*06e0*/  IMAD.MOV.U32 R6, RZ, RZ, R16 ;  /* 0x000000ffff067224 */ /* 0x000fe400078e0010 */
[----:B------:R-:W-:-:S05]  /*06f0*/  IMAD.MOV.U32 R7, RZ, RZ, R17 ;  /* 0x000000ffff077224 */ /* 0x000fca00078e0011 */
[----:B------:R-:W1:Y:S08]  /*0700*/  LDC R0, c[0x0][0x630] ;  /* 0x00018c00ff007b82 */ /* 0x000e700000000800 */
[----:B------:R-:W2:Y:S01]  /*0710*/  LDC.64 R20, c[0x0][0x620] ;  /* 0x00018800ff147b82 */ /* 0x000ea20000000a00 */
[----:B0-----:R-:W-:-:S04]  /*0720*/  ISETP.NE.U32.AND P0, PT, R14, RZ, PT ;  /* 0x000000ff0e00720c */ /* 0x001fc80003f05070 */
[----:B------:R-:W-:-:S13]  /*0730*/  ISETP.NE.AND.EX P0, PT, R15, RZ, PT, P0 ;  /* 0x000000ff0f00720c */ /* 0x000fda0003f05300 */
[----:B-12---:R-:W-:Y:S05]  /*0740*/  @!P0 BRA `(.L_x_5) ;  /* 0x0000000000288947 */ /* 0x006fea0003800000 */
[----:B------:R-:W0:Y:S02]  /*0750*/  LDC R11, c[0x0][0x634] ;  /* 0x00018d00ff0b7b82 */ /* 0x000e240000000800 */
[----:B0-----:R-:W-:-:S05]  /*0760*/  IADD3 R11, P0, R16, R11, RZ ;  /* 0x0000000b100b7210 */ /* 0x001fca0007f1e0ff */
[----:B------:R-:W-:-:S04]  /*0770*/  IMAD.X R13, RZ, RZ, R17, P0 ;  /* 0x000000ffff0d7224 */ /* 0x000fc800000e0611 */
[----:B------:R-:W-:-:S04]  /*0780*/  IMAD.WIDE.U32 R6, R13, R14, RZ ;  /* 0x0000000e0d067225 */ /* 0x000fc800078e00ff */
[----:B------:R-:W-:-:S04]  /*0790*/  IMAD.WIDE.U32 R8, P0, R11, R15, R6 ;  /* 0x0000000f0b087225 */ /* 0x000fc80007800006 */
[----:B------:R-:W-:-:S04]  /*07a0*/  IMAD.WIDE.U32 R6, R11, R14, RZ ;  /* 0x0000000e0b067225 */ /* 0x000fc800078e00ff */
[----:B------:R-:W-:Y:S01]  /*07b0*/  IMAD.X R11, RZ, RZ, RZ, P0 ;  /* 0x000000ffff0b7224 */ /* 0x000fe200000e06ff */
[----:B------:R-:W-:Y:S01]  /*07c0*/  IADD3 RZ, P0, R7, R8, RZ ;  /* 0x0000000807ff7210 */ /* 0x000fe20007f1e0ff */
[----:B------:R-:W-:-:S04]  /*07d0*/  IMAD.MOV.U32 R10, RZ, RZ, R9 ;  /* 0x000000ffff0a7224 */ /* 0x000fc800078e0009 */
[----:B------:R-:W-:-:S08]  /*07e0*/  IMAD.WIDE.U32.X R6, R13, R15, R10, P0 ;  /* 0x0000000f0d067225 */ /* 0x000fd000000e040a */
.L_x_5:
[-CC-:B------:R-:W-:Y:S01]  /*07f0*/  SHF.R.U64 R57, R6, R0.reuse, R7.reuse ;  /* 0x0000000006397219 */ /* 0x180fe20000001207 */
[----:B------:R-:W0:Y:S01]  /*0800*/  LDC R10, c[0x0][0x618] ;  /* 0x00018600ff0a7b82 */ /* 0x000e220000000800 */
[----:B------:R-:W-:Y:S01]  /*0810*/  SHF.R.U32.HI R5, RZ, R0, R7 ;  /* 0x00000000ff057219 */ /* 0x000fe20000011607 */
[----:B------:R-:W-:Y:S01]  /*0820*/  ULDC UR4, c[0x0][0x150] ;  /* 0x0000540000047ab9 */ /* 0x000fe20000000800 */
[----:B------:R-:W-:Y:S02]  /*0830*/  IADD3 R9, P0, RZ, -R57, RZ ;  /* 0x80000039ff097210 */ /* 0x000fe40007f1e0ff */
[----:B------:R-:W-:-:S03]  /*0840*/  I2FP.F32.U32 R0, R4 ;  /* 0x0000000400007245 */ /* 0x000fc60000201000 */
[----:B------:R-:W1:Y:S01]  /*0850*/  LDC.64 R28, c[0x0][0x640] ;  /* 0x00019000ff1c7b82 */ /* 0x000e620000000a00 */
[----:B------:R-:W-:Y:S02]  /*0860*/  IMAD.X R11, RZ, RZ, ~R5, P0 ;  /* 0x000000ffff0b7224 */ /* 0x000fe400000e0e05 */
[----:B------:R-:W-:Y:S01]  /*0870*/  FMUL R0, R0, UR4 ;  /* 0x0000000400007c20 */ /* 0x000fe20008400000 */
[----:B------:R-:W-:Y:S01]  /*0880*/  IMAD.WIDE.U32 R6, R9, R20, R16 ;  /* 0x0000001409067225 */ /* 0x000fe200078e0010 */
[----:B------:R-:W-:-:S03]  /*0890*/  ULDC UR4, c[0x0][0x154] ;  /* 0x0000550000047ab9 */ /* 0x000fc60000000800 */
[----:B------:R-:W-:Y:S01]  /*08a0*/  IMAD R8, R11, R20, RZ ;  /* 0x000000140b087224 */ /* 0x000fe200078e02ff */
[----:B------:R-:W2:Y:S01]  /*08b0*/  LDC R5, c[0x0][0x144] ;  /* 0x00005100ff057b82 */ /* 0x000ea20000000800 */
[----:B------:R-:W3:Y:S02]  /*08c0*/  F2I.U32.TRUNC.NTZ R0, R0 ;  /* 0x0000000000007305 */ /* 0x000ee4000020f000 */
[----:B------:R-:W-:-:S04]  /*08d0*/  IMAD R9, R9, R21, R8 ;  /* 0x0000001509097224 */ /* 0x000fc800078e0208 */
[----:B------:R-:W-:Y:S01]  /*08e0*/  IMAD.IADD R7, R7, 0x1, R9 ;  /* 0x0000000107077824 */ /* 0x000fe200078e0209 */
[----:B------:R-:W4:Y:S01]  /*08f0*/  LDC R12, c[0x0][0x608] ;  /* 0x00018200ff0c7b82 */ /* 0x000f220000000800 */
[----:B------:R-:W-:-:S03]  /*0900*/  IMAD.MOV.U32 R9, RZ, RZ, -0x1 ;  /* 0xffffffffff097424 */ /* 0x000fc600078e00ff */
[-CC-:B0-----:R-:W-:Y:S02]  /*0910*/  SHF.R.U64 R20, R6, R10.reuse, R7.reuse ;  /* 0x0000000a06147219 */ /* 0x181fe40000001207 */
[----:B------:R-:W-:Y:S02]  /*0920*/  I2FP.F32.U32 R6, R3 ;  /* 0x0000000300067245 */ /* 0x000fe40000201000 */
[----:B------:R-:W0:Y:S01]  /*0930*/  LDC R26, c[0x0][0x658] ;  /* 0x00019600ff1a7b82 */ /* 0x000e220000000800 */
[----:B-1----:R-:W-:Y:S01]  /*0940*/  ISETP.NE.U32.AND P0, PT, R28, RZ, PT ;  /* 0x000000ff1c00720c */ /* 0x002fe20003f05070 */
[----:B---3--:R-:W-:Y:S01]  /*0950*/  IMAD.MOV R8, RZ, RZ, -R0 ;  /* 0x000000ffff087224 */ /* 0x008fe200078e0a00 */
[----:B------:R-:W-:Y:S01]  /*0960*/  SHF.R.U32.HI R7, RZ, R10, R7 ;  /* 0x0000000aff077219 */ /* 0x000fe20000011607 */
[----:B------:R-:W-:Y:S01]  /*0970*/  FMUL R6, R6, UR4 ;  /* 0x0000000406067c20 */ /* 0x000fe20008400000 */
[----:B------:R-:W-:-:S03]  /*0980*/  ISETP.NE.AND.EX P0, PT, R29, RZ, PT, P0 ;  /* 0x000000ff1d00720c */ /* 0x000fc60003f05300 */
[----:B------:R-:W1:Y:S01]  /*0990*/  LDC R14, c[0x0][0x148] ;  /* 0x00005200ff0e7b82 */ /* 0x000e620000000800 */
[----:B--2---:R-:W-:-:S07]  /*09a0*/  IMAD R0, R5, R8, R4 ;  /* 0x0000000805007224 */ /* 0x004fce00078e0204 */
[----:B------:R-:W2:Y:S01]  /*09b0*/  LDC R24, c[0x0][0x600] ;  /* 0x00018000ff187b82 */ /* 0x000ea20000000800 */
[-CC-:B----4-:R-:W-:Y:S02]  /*09c0*/  SHF.R.U64 R30, R20, R12.reuse, R7.reuse ;  /* 0x0000000c141e7219 */ /* 0x190fe40000001207 */
[----:B------:R-:W-:Y:S01]  /*09d0*/  SHF.R.U32.HI R5, RZ, R12, R7 ;  /* 0x0000000cff057219 */ /* 0x000fe20000011607 */
[----:B------:R-:W-:Y:S01]  /*09e0*/  IMAD.MOV.U32 R7, RZ, RZ, 0x1 ;  /* 0x00000001ff077424 */ /* 0x000fe200078e00ff */
[----:B------:R3:W4:Y:S03]  /*09f0*/  F2I.U32.TRUNC.NTZ R12, R6 ;  /* 0x00000006000c7305 */ /* 0x000726000020f000 */
[----:B------:R-:W1:Y:S01]  /*0a00*/  LDC R15, c[0x0][0x648] ;  /* 0x00019200ff0f7b82 */ /* 0x000e620000000800 */
[-C--:B0-----:R-:W-:Y:S02]  /*0a10*/  SHF.L.U32 R4, R9, R26.reuse, RZ ;  /* 0x0000001a09047219 */ /* 0x081fe400000006ff */
[----:B------:R-:W-:-:S02]  /*0a20*/  SHF.R.U64 R32, R30, R26, R5 ;  /* 0x0000001a1e207219 */ /* 0x000fc40000001205 */
[----:B------:R-:W-:Y:S02]  /*0a30*/  LOP3.LUT R11, RZ, R4, RZ, 0x33, !PT ;  /* 0x00000004ff0b7212 */ /* 0x000fe400078e33ff */
[-C--:B------:R-:W-:Y:S01]  /*0a40*/  SHF.R.U32.HI R5, RZ, R26.reuse, R5 ;  /* 0x0000001aff057219 */ /* 0x080fe20000011605 */
[----:B------:R-:W0:Y:S01]  /*0a50*/  LDC R21, c[0x0][0x638] ;  /* 0x00018e00ff157b82 */ /* 0x000e220000000800 */
[----:B------:R-:W-:Y:S01]  /*0a60*/  SHF.L.U32 R10, R7, R26, RZ ;  /* 0x0000001a070a7219 */ /* 0x000fe200000006ff */
[----:B------:R-:W-:-:S06]  /*0a70*/  IMAD.MOV.U32 R4, RZ, RZ, R32 ;  /* 0x000000ffff047224 */ /* 0x000fcc00078e0020 */
[----:B------:R-:W0:Y:S01]  /*0a80*/  LDC R58, c[0x0][0x610] ;  /* 0x00018400ff3a7b82 */ /* 0x000e220000000800 */
[----:B---34-:R-:W-:Y:S05]  /*0a90*/  @!P0 BRA `(.L_x_6) ;  /* 0x0000000000288947 */ /* 0x018fea0003800000 */
[----:B------:R-:W3:Y:S02]  /*0aa0*/  LDC R9, c[0x0][0x64c] ;  /* 0x00019300ff097b82 */ /* 0x000ee40000000800 */
[----:B---3--:R-:W-:-:S05]  /*0ab0*/  IADD3 R9, P0, R32, R9, RZ ;  /* 0x0000000920097210 */ /* 0x008fca0007f1e0ff */
        /* <DEDUP_REMOVED lines=8> */
.L_x_6:
[----:B-1----:R-:W-:Y:S01]  /*0b40*/  SHF.R.U64 R4, R4, R15, R5 ;  /* 0x0000000f04047219 */ /* 0x002fe20000001205 */
[----:B--2---:R-:W-:Y:S01]  /*0b50*/  VIADD R5, R24, 0xffffffff ;  /* 0xffffffff18057836 */ /* 0x004fe20000000000 */
[----:B------:R-:W-:Y:S01]  /*0b60*/  LOP3.LUT R11, R30, R11, RZ, 0xc0, !PT ;  /* 0x0000000b1e0b7212 */ /* 0x000fe200078ec0ff */
[----:B------:R-:W-:Y:S02]  /*0b70*/  IMAD.MOV R12, RZ, RZ, -R12 ;  /* 0x000000ffff0c7224 */ /* 0x000fe400078e0a0c */
[----:B------:R-:W-:Y:S01]  /*0b80*/  IMAD.MOV R6, RZ, RZ, -R4 ;  /* 0x000000ffff067224 */ /* 0x000fe200078e0a04 */
[----:B------:R-:W-:Y:S01]  /*0b90*/  LOP3.LUT R5, R20, R5, RZ, 0xc0, !PT ;  /* 0x0000000514057212 */ /* 0x000fe200078ec0ff */
[----:B------:R-:W-:Y:S02]  /*0ba0*/  @P3 IMAD R0, R14, R12, R3 ;  /* 0x0000000c0e003224 */ /* 0x000fe400078e0203 */
[----:B------:R-:W-:Y:S02]  /*0bb0*/  IMAD R11, R10, R4, R11 ;  /* 0x000000040a0b7224 */ /* 0x000fe400078e020b */
[----:B0-----:R-:W-:-:S02]  /*0bc0*/  IMAD R3, R6, R21, R32 ;  /* 0x0000001506037224 */ /* 0x001fc400078e0220 */
[----:B------:R-:W-:Y:S02]  /*0bd0*/  IMAD R58, R11, R58, R0 ;  /* 0x0000003a0b3a7224 */ /* 0x000fe400078e0200 */
[----:B------:R-:W-:Y:S02]  /*0be0*/  IMAD R3, R3, R24, R5 ;  /* 0x0000001803037224 */ /* 0x000fe400078e0205 */
[----:B------:R-:W-:-:S03]  /*0bf0*/  IMAD.MOV.U32 R0, RZ, RZ, 0x1 ;  /* 0x00000001ff007424 */ /* 0x000fc600078e00ff */
[----:B------:R-:W-:Y:S02]  /*0c00*/  SEL R59, R3, R58, !P3 ;  /* 0x0000003a033b7207 */ /* 0x000fe40005800000 */
[----:B------:R-:W-:-:S07]  /*0c10*/  SEL R58, R58, R3, !P3 ;  /* 0x000000033a3a7207 */ /* 0x000fce0005800000 */
.L_x_4:
[----:B------:R-:W-:-:S08]  /*0c20*/  NOP ;  /* 0x0000000000007918 */ /* 0x000fd00000000000 */
[----:B------:R-:W0:Y:S02]  /*0c30*/  USETMAXREG.TRY_ALLOC.CTAPOOL UP0, 0xe8 ;  /* 0x000000e8000079c8 */ /* 0x000e240008000600 */
[----:B0-----:R-:W-:-:S13]  /*0c40*/  PLOP3.LUT P0, PT, PT, PT, UP0, 0x80, 0x0 ;  /* 0x000000000000781c */ /* 0x001fda0003f0f008 */
[----:B------:R-:W-:Y:S05]  /*0c50*/  @!P0 BRA `(.L_x_4) ;  /* 0xfffffffc00f08947 */ /* 0x000fea000383ffff */
[----:B------:R-:W-:Y:S01]  /*0c60*/  ULDC.64 UR4, c[0x0][0x598] ;  /* 0x0001660000047ab9 */ /* 0x000fe20000000a00 */
[----:B------:R-:W-:Y:S01]  /*0c70*/  ULDC.64 UR36, c[0x0][0x208] ;  /* 0x0000820000247ab9 */ /* 0x000fe20000000a00 */
[----:B------:R-:W-:-:S04]  /*0c80*/  ISETP.NE.U32.AND P0, PT, RZ, UR4, PT ;  /* 0x00000004ff007c0c */ /* 0x000fc8000bf05070 */
[----:B------:R-:W-:-:S13]  /*0c90*/  ISETP.NE.AND.EX P0, PT, RZ, UR5, PT, P0 ;  /* 0x00000005ff007c0c */ /* 0x000fda000bf05300 */
[----:B------:R-:W-:Y:S05]  /*0ca0*/  @!P0 BRA `(.L_x_7) ;  /* 0x00000000001c8947 */ /* 0x000fea0003800000 */
[----:B------:R-:W0:Y:S02]  /*0cb0*/  LDC.64 R4, c[0x0][0x598] ;  /* 0x00016600ff047b82 */ /* 0x000e240000000a00 */
[----:B0-----:R-:W2:Y:S02]  /*0cc0*/  LDG.E.64 R4, desc[UR36][R4.64] ;  /* 0x0000002404047981 */ /* 0x001ea4000c1e1b00 */
[----:B--2---:R-:W-:-:S04]  /*0cd0*/  ISETP.NE.U32.AND P0, PT, R4, RZ, PT ;  /* 0x000000ff0400720c */ /* 0x004fc80003f05070 */
[----:B------:R-:W-:-:S13]  /*0ce0*/  ISETP.NE.AND.EX P0, PT, R5, RZ, PT, P0 ;  /* 0x000000ff0500720c */ /* 0x000fda0003f05300 */
[----:B------:R-:W-:Y:S05]  /*0cf0*/  @!P0 BRA `(.L_x_7) ;  /* 0x0000000000088947 */ /* 0x000fea0003800000 */
[----:B------:R0:W5:Y:S01]  /*0d00*/  LD.E R23, desc[UR36][R4.64] ;  /* 0x0000002404177980 */ /* 0x000162000c101900 */
[----:B------:R-:W-:Y:S05]  /*0d10*/  BRA `(.L_x_8) ;  /* 0x0000000000247947 */ /* 0x000fea0003800000 */
.L_x_7:
[----:B------:R-:W-:Y:S02]  /*0d20*/  ULDC.64 UR4, c[0x0][0x588] ;  /* 0x0001620000047ab9 */ /* 0x000fe40000000a00 */
[----:B------:R-:W-:-:S04]  /*0d30*/  ISETP.NE.U32.AND P0, PT, RZ, UR4, PT ;  /* 0x00000004ff007c0c */ /* 0x000fc8000bf05070 */
[----:B------:R-:W-:-:S13]  /*0d40*/  ISETP.NE.AND.EX P0, PT, RZ, UR5, PT, P0 ;  /* 0x00000005ff007c0c */ /* 0x000fda000bf05300 */
[----:B------:R-:W-:Y:S05]  /*0d50*/  @!P0 BRA `(.L_x_9) ;  /* 0x00000000000c8947 */ /* 0x000fea0003800000 */
[----:B------:R-:W0:Y:S02]  /*0d60*/  LDC.64 R4, c[0x0][0x588] ;  /* 0x00016200ff047b82 */ /* 0x000e240000000a00 */
[----:B0-----:R1:W5:Y:S01]  /*0d70*/  LDG.E R23, desc[UR36][R4.64] ;  /* 0x0000002404177981 */ /* 0x001362000c1e1900 */
[----:B------:R-:W-:Y:S05]  /*0d80*/  BRA `(.L_x_8) ;  /* 0x0000000000087947 */ /* 0x000fea0003800000 */
.L_x_9:
[----:B------:R-:W-:Y:S02]  /*0d90*/  ULDC UR4, c[0x0][0x580] ;  /* 0x0001600000047ab9 */ /* 0x000fe40000000800 */
[----:B------:R-:W-:-:S07]  /*0da0*/  IMAD.U32 R23, RZ, RZ, UR4 ;  /* 0x00000004ff177e24 */ /* 0x000fce000f8e00ff */
.L_x_8:
[----:B------:R-:W-:Y:S02]  /*0db0*/  ULDC.64 UR4, c[0x0][0x5a0] ;  /* 0x0001680000047ab9 */ /* 0x000fe40000000a00 */
[----:B------:R-:W-:-:S04]  /*0dc0*/  ISETP.NE.U32.AND P0, PT, RZ, UR4, PT ;  /* 0x00000004ff007c0c */ /* 0x000fc8000bf05070 */
[----:B------:R-:W-:-:S13]  /*0dd0*/  ISETP.NE.AND.EX P0, PT, RZ, UR5, PT, P0 ;  /* 0x00000005ff007c0c */ /* 0x000fda000bf05300 */
[----:B------:R-:W-:Y:S05]  /*0de0*/  @!P0 BRA `(.L_x_10) ;  /* 0x00000000001c8947 */ /* 0x000fea0003800000 */
[----:B01----:R-:W0:Y:S02]  /*0df0*/  LDC.64 R4, c[0x0][0x5a0] ;  /* 0x00016800ff047b82 */ /* 0x003e240000000a00 */
[----:B0-----:R-:W2:Y:S02]  /*0e00*/  LDG.E.64 R4, desc[UR36][R4.64] ;  /* 0x0000002404047981 */ /* 0x001ea4000c1e1b00 */
[----:B--2---:R-:W-:-:S04]  /*0e10*/  ISETP.NE.U32.AND P0, PT, R4, RZ, PT ;  /* 0x000000ff0400720c */ /* 0x004fc80003f05070 */
[----:B------:R-:W-:-:S13]  /*0e20*/  ISETP.NE.AND.EX P0, PT, R5, RZ, PT, P0 ;  /* 0x000000ff0500720c */ /* 0x000fda0003f05300 */
[----:B------:R-:W-:Y:S05]  /*0e30*/  @!P0 BRA `(.L_x_10) ;  /* 0x0000000000088947 */ /* 0x000fea0003800000 */
[----:B------:R0:W5:Y:S01]  /*0e40*/  LD.E R56, desc[UR36][R4.64] ;  /* 0x0000002404387980 */ /* 0x000162000c101900 */
[----:B------:R-:W-:Y:S05]  /*0e50*/  BRA `(.L_x_11) ;  /* 0x0000000000247947 */ /* 0x000fea0003800000 */
.L_x_10:
[----:B------:R-:W-:Y:S02]  /*0e60*/  ULDC.64 UR4, c[0x0][0x590] ;  /* 0x0001640000047ab9 */ /* 0x000fe40000000a00 */
[----:B------:R-:W-:-:S04]  /*0e70*/  ISETP.NE.U32.AND P0, PT, RZ, UR4, PT ;  /* 0x00000004ff007c0c */ /* 0x000fc8000bf05070 */
[----:B------:R-:W-:-:S13]  /*0e80*/  ISETP.NE.AND.EX P0, PT, RZ, UR5, PT, P0 ;  /* 0x00000005ff007c0c */ /* 0x000fda000bf05300 */
[----:B------:R-:W-:Y:S05]  /*0e90*/  @!P0 BRA `(.L_x_12) ;  /* 0x00000000000c8947 */ /* 0x000fea0003800000 */
[----:B01----:R-:W0:Y:S02]  /*0ea0*/  LDC.64 R4, c[0x0][0x590] ;  /* 0x00016400ff047b82 */ /* 0x003e240000000a00 */
[----:B0-----:R1:W5:Y:S01]  /*0eb0*/  LDG.E R56, desc[UR36][R4.64] ;  /* 0x0000002404387981 */ /* 0x001362000c1e1900 */
[----:B------:R-:W-:Y:S05]  /*0ec0*/  BRA `(.L_x_11) ;  /* 0x0000000000087947 */ /* 0x000fea0003800000 */
.L_x_12:
[----:B------:R-:W-:Y:S02]  /*0ed0*/  ULDC UR4, c[0x0][0x584] ;  /* 0x0001610000047ab9 */ /* 0x000fe40000000800 */
[----:B------:R-:W-:-:S07]  /*0ee0*/  IMAD.U32 R56, RZ, RZ, UR4 ;  /* 0x00000004ff387e24 */ /* 0x000fce000f8e00ff */
.L_x_11:
[----:B------:R-:W-:-:S13]  /*0ef0*/  LOP3.LUT P0, RZ, R0, 0xff, RZ, 0xc0, !PT ;  /* 0x000000ff00ff7812 */ /* 0x000fda000780c0ff */
[----:B------:R-:W-:Y:S05]  /*0f00*/  @!P0 EXIT ;  /* 0x000000000000894d */ /* 0x000fea0003800000 */
[----:B------:R-:W-:Y:S01]  /*0f10*/  ULDC UR4, c[0x0][0x28c] ;  /* 0x0000a30000047ab9 */ /* 0x000fe20000000800 */
[----:B------:R-:W-:Y:S01]  /*0f20*/  LOP3.LUT R62, R19, 0x1, RZ, 0xfc, !PT ;  /* 0x00000001133e7812 */ /* 0x000fe200078efcff */
[----:B------:R-:W-:Y:S01]  /*0f30*/  UIADD3 UR4, UR4, 0x1f, URZ ;  /* 0x0000001f04047890 */ /* 0x000fe2000fffe03f */
[----:B------:R-:W-:Y:S01]  /*0f40*/  UMOV UR38, URZ ;  /* 0x0000003f00267c82 */ /* 0x000fe20008000000 */
[----:B------:R-:W-:Y:S02]  /*0f50*/  UMOV UR39, URZ ;  /* 0x0000003f00277c82 */ /* 0x000fe40008000000 */
[----:B------:R-:W-:-:S04]  /*0f60*/  USHF.R.S32.HI UR5, URZ, 0x1f, UR4 ;  /* 0x0000001f3f057899 */ /* 0x000fc80008011404 */
[----:B------:R-:W-:-:S04]  /*0f70*/  ULEA.HI UR5, UR5, UR4, URZ, 0x5 ;  /* 0x0000000405057291 */ /* 0x000fc8000f8f283f */
[----:B------:R-:W-:-:S12]  /*0f80*/  USHF.R.S32.HI UR40, URZ, 0x5, UR5 ;  /* 0x000000053f287899 */ /* 0x000fd80008011405 */
.L_x_94:
[----:B------:R-:W-:Y:S01]  /*0f90*/  LOP3.LUT R0, R18, 0x80, RZ, 0xc0, !PT ;  /* 0x0000008012007812 */ /* 0x000fe200078ec0ff */
[----:B--2---:R-:W2:Y:S01]  /*0fa0*/  S2UR UR7, SR_CgaCtaId ;  /* 0x00000000000779c3 */ /* 0x004ea20000008800 */
[----:B------:R-:W-:Y:S02]  /*0fb0*/  UMOV UR6, 0x400 ;  /* 0x0000040000067882 */ /* 0x000fe40000000000 */
[----:B------:R-:W-:-:S06]  /*0fc0*/  SHF.R.U32.HI R0, RZ, 0x7, R0 ;  /* 0x00000007ff007819 */ /* 0x000fcc0000011600 */
[----:B---3--:R-:W3:Y:S01]  /*0fd0*/  SHFL.IDX PT, R0, R0, RZ, 0x1f ;  /* 0x00001fff00007589 */ /* 0x008ee200000e0000 */
[----:B--2---:R-:W-:Y:S01]  /*0fe0*/  ULEA UR42, UR7, UR6, 0x18 ;  /* 0x00000006072a7291 */ /* 0x004fe2000f8ec03f */
[----:B---3--:R-:W-:-:S13]  /*0ff0*/  R2UR UR4, R0 ;  /* 0x00000000000472ca */ /* 0x008fda00000e0000 */
[----:B------:R-:W-:-:S04]  /*1000*/  ULEA.HI UR5, UR4, UR4, URZ, 0x1 ;  /* 0x0000000404057291 */ /* 0x000fc8000f8f083f */
[----:B------:R-:W-:-:S04]  /*1010*/  ULOP3.LUT UR5, UR5, 0xffffe, URZ, 0xc0, !UPT ;  /* 0x000ffffe05057892 */ /* 0x000fc8000f8ec03f */
[----:B------:R-:W-:-:S03]  /*1020*/  UIADD3 UR5, UR4, -UR5, URZ ;  /* 0x8000000504057290 */ /* 0x000fc6000fffe03f */
[----:B------:R-:W-:Y:S01]  /*1030*/  ULDC UR4, c[0x0][0x28c] ;  /* 0x0000a30000047ab9 */ /* 0x000fe20000000800 */
[----:B------:R-:W-:Y:S01]  /*1040*/  ULEA UR5, UR5, UR42, 0xc ;  /* 0x0000002a05057291 */ /* 0x000fe2000f8e603f */
[----:B------:R-:W-:-:S03]  /*1050*/  ISETP.LT.AND P0, PT, RZ, UR4, PT ;  /* 0x00000004ff007c0c */ /* 0x000fc6000bf01270 */
[----:B------:R-:W-:-:S04]  /*1060*/  UIADD3 UR5, UR5, 0x180, URZ ;  /* 0x0000018005057890 */ /* 0x000fc8000fffe03f */
[----:B------:R-:W-:-:S04]  /*1070*/  USHF.R.U32.HI UR5, URZ, 0x4, UR5 ;  /* 0x000000043f057899 */ /* 0x000fc80008011605 */
[----:B------:R-:W-:Y:S02]  /*1080*/  ULOP3.LUT UR41, UR5, 0x3fff, URZ, 0xc0, !UPT ;  /* 0x00003fff05297892 */ /* 0x000fe4000f8ec03f */
[----:B-1--45:R-:W-:Y:S10]  /*1090*/  @P0 BRA `(.L_x_13) ;  /* 0x0000000000400947 */ /* 0x032ff40003800000 */
[----:B------:R-:W-:Y:S01]  /*10a0*/  MOV R0, 0x0 ;  /* 0x0000000000007802 */ /* 0x000fe20000000f00 */
[----:B------:R-:W-:Y:S01]  /*10b0*/  ULDC.64 UR4, c[0x4][0x68] ;  /* 0x01001a0000047ab9 */ /* 0x000fe20000000a00 */
[----:B------:R-:W-:Y:S01]  /*10c0*/  ULDC.64 UR6, c[0x4][0x8] ;  /* 0x0100020000067ab9 */ /* 0x000fe20000000a00 */
[----:B01----:R-:W-:Y:S01]  /*10d0*/  IMAD.U32 R4, RZ, RZ, UR4 ;  /* 0x00000004ff047e24 */ /* 0x003fe2000f8e00ff */
[----:B------:R0:W1:Y:S01]  /*10e0*/  LDC.64 R14, c[0x4][R0] ;  /* 0x01000000000e7b82 */ /* 0x0000620000000a00 */
[----:B------:R-:W-:Y:S01]  /*10f0*/  IMAD.U32 R5, RZ, RZ, UR5 ;  /* 0x00000005ff057e24 */ /* 0x000fe2000f8e00ff */
[----:B------:R-:W-:Y:S01]  /*1100*/  ULDC.64 UR4, c[0x4][0x70] ;  /* 0x01001c0000047ab9 */ /* 0x000fe20000000a00 */
[----:B------:R-:W-:Y:S02]  /*1110*/  IMAD.U32 R10, RZ, RZ, UR6 ;  /* 0x00000006ff0a7e24 */ /* 0x000fe4000f8e00ff */
[----:B------:R-:W-:Y:S02]  /*1120*/  IMAD.U32 R6, RZ, RZ, UR4 ;  /* 0x00000004ff067e24 */ /* 0x000fe4000f8e00ff */
[----:B------:R-:W-:-:S02]  /*1130*/  IMAD.U32 R7, RZ, RZ, UR5 ;  /* 0x00000005ff077e24 */ /* 0x000fc4000f8e00ff */
[----:B------:R-:W-:Y:S02]  /*1140*/  IMAD.U32 R11, RZ, RZ, UR7 ;  /* 0x00000007ff0b7e24 */ /* 0x000fe4000f8e00ff */
[----:B------:R-:W-:Y:S02]  /*1150*/  IMAD.MOV.U32 R8, RZ, RZ, 0x1e1 ;  /* 0x000001e1ff087424 */ /* 0x000fe400078e00ff */
[----:B------:R-:W-:Y:S02]  /*1160*/  IMAD.MOV.U32 R12, RZ, RZ, 0x1 ;  /* 0x00000001ff0c7424 */ /* 0x000fe400078e00ff */
[----:B0-----:R-:W-:-:S07]  /*1170*/  IMAD.MOV.U32 R13, RZ, RZ, RZ ;  /* 0x000000ffff0d7224 */ /* 0x001fce00078e00ff */
[----:B------:R-:W-:-:S07]  /*1180*/  LEPC R20, `(.L_x_13) ;  /* 0x000000001014794e */ /* 0x000fce0000000000 */
[----:B-1---5:R-:W-:Y:S05]  /*1190*/  CALL.ABS.NOINC R14 ;  /* 0x000000000e007343 */ /* 0x022fea0003c00000 */
.L_x_13:
[----:B------:R-:W-:-:S13]  /*11a0*/  ISETP.NE.AND P0, PT, R62, 0x3, PT ;  /* 0x000000033e00780c */ /* 0x000fda0003f05270 */
[----:B------:R-:W-:Y:S05]  /*11b0*/  @!P0 BRA `(.L_x_14) ;  /* 0x0000000000048947 */ /* 0x000fea0003800000 */
[----:B------:R-:W-:Y:S01]  /*11c0*/  BPT.TRAP 0x1 ;  /* 0x000000040000795c */ /* 0x000fe20000300000 */
.L_x_14:
[----:B------:R-:W-:Y:S02]  /*11d0*/  IMAD.U32 R3, RZ, RZ, UR39 ;  /* 0x00000027ff037e24 */ /* 0x000fe4000f8e00ff */
[----:B------:R-:W-:-:S03]  /*11e0*/  IMAD.U32 R0, RZ, RZ, UR38 ;  /* 0x00000026ff007e24 */ /* 0x000fc6000f8e00ff */
[----:B------:R-:W-:Y:S02]  /*11f0*/  LEA R3, R3, UR42, 0x3 ;  /* 0x0000002a03037c11 */ /* 0x000fe4000f8e18ff */
[----:B------:R-:W-:-:S04]  /*1200*/  SHF.L.U32 R0, R0, 0x1f, RZ ;  /* 0x0000001f00007819 */ /* 0x000fc800000006ff */
[----:B------:R2:W3:Y:S01]  /*1210*/  SYNCS.PHASECHK.TRANS64.TRYWAIT P1, [R3+URZ], R0 ;  /* 0x00000000030075a7 */ /* 0x0004e2000802017f */
[----:B------:R-:W-:Y:S05]  /*1220*/  @!P0 BRA `(.L_x_15) ;  /* 0x0000000000048947 */ /* 0x000fea0003800000 */
[----:B------:R-:W-:Y:S01]  /*1230*/  BPT.TRAP 0x1 ;  /* 0x000000040000795c */ /* 0x000fe20000300000 */
.L_x_15:
[----:B---3--:R-:W-:Y:S05]  /*1240*/  @P1 BRA `(.L_x_16) ;  /* 0x0000000000081947 */ /* 0x008fea0003800000 */
[----:B------:R-:W3:Y:S02]  /*1250*/  SYNCS.PHASECHK.TRANS64.TRYWAIT P1, [R3+URZ], R0 ;  /* 0x00000000030075a7 */ /* 0x000ee4000802017f */
[----:B---3--:R-:W-:Y:S05]  /*1260*/  @!P1 BRA `(.L_x_17) ;  /* 0x00000048009c9947 */ /* 0x008fea0003800000 */
.L_x_16:
[----:B------:R-:W-:-:S04]  /*1270*/  UISETP.LT.AND UP0, UPT, UR40, 0x1, UPT ;  /* 0x000000012800788c */ /* 0x000fc8000bf01270 */
[----:B------:R-:W-:-:S04]  /*1280*/  USEL UR4, UR40, 0x1, UP0 ;  /* 0x0000000128047887 */ /* 0x000fc80008000000 */
[----:B------:R-:W-:-:S06]  /*1290*/  UIADD3 UR4, UR40, -UR4, URZ ;  /* 0x8000000428047290 */ /* 0x000fcc000fffe03f */
[----:B--23--:R-:W-:Y:S01]  /*12a0*/  IMAD.U32 R0, RZ, RZ, UR4 ;  /* 0x00000004ff007e24 */ /* 0x00cfe2000f8e00ff */
[----:B------:R-:W-:Y:S05]  /*12b0*/  WARPSYNC.ALL ;  /* 0x0000000000007948 */ /* 0x000fea0003800000 */
[----:B------:R-:W-:Y:S01]  /*12c0*/  ISETP.GE.AND P1, PT, R0, 0x1, PT ;  /* 0x000000010000780c */ /* 0x000fe20003f26270 */
[----:B------:R-:W-:Y:S01]  /*12d0*/  UIADD3 UR4, UR42, 0xe180, URZ ;  /* 0x0000e1802a047890 */ /* 0x000fe2000fffe03f */
[----:B------:R-:W-:Y:S01]  /*12e0*/  WARPGROUP.ARRIVE ;  /* 0x00000000000079c5 */ /* 0x000fe20000000000 */
[----:B------:R-:W-:Y:S02]  /*12f0*/  ULOP3.LUT UR41, UR41, 0x10000, URZ, 0xfc, !UPT ;  /* 0x0001000029297892 */ /* 0x000fe4000f8efc3f */
[----:B------:R-:W-:Y:S01]  /*1300*/  USHF.R.U32.HI UR4, URZ, 0x4, UR4 ;  /* 0x000000043f047899 */ /* 0x000fe20008011604 */
[----:B------:R-:W-:Y:S01]  /*1310*/  UMOV UR5, 0x80000020 ;  /* 0x8000002000057882 */ /* 0x000fe20000000000 */
[----:B------:R-:W-:-:S02]  /*1320*/  UMOV UR7, 0x80000020 ;  /* 0x8000002000077882 */ /* 0x000fc40000000000 */
[----:B------:R-:W-:-:S04]  /*1330*/  ULOP3.LUT UR4, UR4, 0x3fff, URZ, 0xc0, !UPT ;  /* 0x00003fff04047892 */ /* 0x000fc8000f8ec03f */
[----:B------:R-:W-:Y:S02]  /*1340*/  ULOP3.LUT UR10, UR4, 0x10000, URZ, 0xfc, !UPT ;  /* 0x00010000040a7892 */ /* 0x000fe4000f8efc3f */
[----:B------:R-:W-:Y:S02]  /*1350*/  ULEA UR4, UR39, UR41, 0x9 ;  /* 0x0000002927047291 */ /* 0x000fe4000f8e483f */
[----:B------:R-:W-:-:S09]  /*1360*/  ULEA UR6, UR39, UR10, 0x8 ;  /* 0x0000000a27067291 */ /* 0x000fd2000f8e403f */
[----:B------:R-:W-:Y:S01]  /*1370*/  HGMMA.64x64x16.F32.BF16 R24, gdesc[UR4], RZ, !UPT, gsb0 ;  /* 0x00e00000041879f0 */ /* 0x000fe2000c0018ff */
[----:B------:R-:W-:Y:S02]  /*1380*/  UIADD3 UR4, UR4, 0x2, URZ ;  /* 0x0000000204047890 */ /* 0x000fe4000fffe03f */
[----:B------:R-:W-:Y:S01]  /*1390*/  UIADD3 UR6, UR6, 0x2, URZ ;  /* 0x0000000206067890 */ /* 0x000fe2000fffe03f */
[----:B------:R-:W-:Y:S01]  /*13a0*/  UMOV UR5, 0x80000020 ;  /* 0x8000002000057882 */ /* 0x000fe20000000000 */
[----:B------:R-:W-:Y:S01]  /*13b0*/  UMOV UR7, 0x80000020 ;  /* 0x8000002000077882 */ /* 0x000fe20000000000 */
[----:B------:R-:W-:Y:S02]  /*13c0*/  WARPGROUP.DEPBAR.LE gsb0, 0x0 ;  /* 0x00008000000079c5 */ /* 0x000fe40000010000 */
[----:B------:R-:W-:-:S06]  /*13d0*/  WARPGROUP.ARRIVE ;  /* 0x00000000000079c5 */ /* 0x000fcc0000000000 */
[----:B------:R-:W-:Y:S03]  /*13e0*/  HGMMA.64x64x16.F32.BF16 R24, gdesc[UR4], R24, gsb0 ;  /* 0x00e00000041879f0 */ /* 0x000fe60008001818 */
[----:B------:R-:W-:Y:S02]  /*13f0*/  WARPGROUP.DEPBAR.LE gsb0, 0x0 ;  /* 0x00008000000079c5 */ /* 0x000fe40000010000 */
[----:B------:R-:W-:Y:S05]  /*1400*/  @!P1 BRA `(.L_x_18) ;  /* 0x0000000000d89947 */ /* 0x000fea0003800000 */
[----:B------:R-:W-:Y:S02]  /*1410*/  UIADD3 UR4, UR39, 0x1, URZ ;  /* 0x0000000127047890 */ /* 0x000fe4000fffe03f */
[----:B------:R-:W-:Y:S02]  /*1420*/  UMOV UR9, UR39 ;  /* 0x0000002700097c82 */ /* 0x000fe40008000000 */
[----:B------:R-:W-:-:S04]  /*1430*/  UISETP.NE.AND UP0, UPT, UR4, 0x7, UPT ;  /* 0x000000070400788c */ /* 0x000fc8000bf05270 */
[----:B------:R-:W-:Y:S02]  /*1440*/  USEL UR5, URZ, 0x1, UP0 ;  /* 0x000000013f057887 */ /* 0x000fe40008000000 */
[----:B------:R-:W-:Y:S02]  /*1450*/  USEL UR8, UR4, URZ, UP0 ;  /* 0x0000003f04087287 */ /* 0x000fe40008000000 */
[----:B------:R-:W-:-:S06]  /*1460*/  ULOP3.LUT UR5, UR38, UR5, URZ, 0x3c, !UPT ;  /* 0x0000000526057292 */ /* 0x000fcc000f8e3c3f */
[----:B01----:R-:W-:-:S07]  /*1470*/  IMAD.U32 R5, RZ, RZ, UR5 ;  /* 0x00000005ff057e24 */ /* 0x003fce000f8e00ff */
.L_x_25:
[----:B01----:R-:W-:Y:S05]  /*1480*/  @!P0 BRA `(.L_x_19) ;  /* 0x0000000000048947 */ /* 0x003fea0003800000 */
[----:B------:R-:W-:Y:S01]  /*1490*/  BPT.TRAP 0x1 ;  /* 0x000000040000795c */ /* 0x000fe20000300000 */
.L_x_19:
[----:B------:R-:W0:Y:S01]  /*14a0*/  S2UR UR5, SR_CgaCtaId ;  /* 0x00000000000579c3 */ /* 0x000e220000008800 */
[----:B------:R-:W-:Y:S01]  /*14b0*/  UMOV UR4, 0x400 ;  /* 0x0000040000047882 */ /* 0x000fe20000000000 */
[----:B------:R-:W-:Y:S01]  /*14c0*/  SHF.L.U32 R3, R5, 0x1f, RZ ;  /* 0x0000001f05037819 */ /* 0x000fe200000006ff */
[----:B0-----:R-:W-:-:S04]  /*14d0*/  ULEA UR11, UR5, UR4, 0x18 ;  /* 0x00000004050b7291 */ /* 0x001fc8000f8ec03f */
[----:B------:R-:W-:-:S09]  /*14e0*/  ULEA UR4, UR8, UR11, 0x3 ;  /* 0x0000000b08047291 */ /* 0x000fd2000f8e183f */
[----:B------:R0:W1:Y:S01]  /*14f0*/  SYNCS.PHASECHK.TRANS64.TRYWAIT P1, [UR4], R3 ;  /* 0x00000003ff0075a7 */ /* 0x0000620008020144 */
[----:B------:R-:W-:Y:S05]  /*1500*/  @!P0 BRA `(.L_x_20) ;  /* 0x0000000000048947 */ /* 0x000fea0003800000 */
[----:B------:R-:W-:Y:S01]  /*1510*/  BPT.TRAP 0x1 ;  /* 0x000000040000795c */ /* 0x000fe20000300000 */
.L_x_20:
[----:B-1----:R-:W-:Y:S05]  /*1520*/  @P1 BRA `(.L_x_21) ;  /* 0x0000000000081947 */ /* 0x002fea0003800000 */
[----:B------:R-:W1:Y:S02]  /*1530*/  SYNCS.PHASECHK.TRANS64.TRYWAIT P1, [UR4], R3 ;  /* 0x00000003ff0075a7 */ /* 0x000e640008020144 */
[----:B-1----:R-:W-:Y:S05]  /*1540*/  @!P1 BRA `(.L_x_22) ;  /* 0x0000004400f89947 */ /* 0x002fea0003800000 */
.L_x_21:
[----:B------:R-:W-:Y:S01]  /*1550*/  ULEA UR4, UR8, UR41, 0x9 ;  /* 0x0000002908047291 */ /* 0x000fe2000f8e483f */
[----:B------:R-:W-:Y:S01]  /*1560*/  WARPGROUP.ARRIVE ;  /* 0x00000000000079c5 */ /* 0x000fe20000000000 */
[----:B------:R-:W-:Y:S01]  /*1570*/  ULEA UR6, UR8, UR10, 0x8 ;  /* 0x0000000a08067291 */ /* 0x000fe2000f8e403f */
[----:B------:R-:W-:Y:S01]  /*1580*/  UMOV UR5, 0x80000020 ;  /* 0x8000002000057882 */ /* 0x000fe20000000000 */
[----:B------:R-:W-:-:S07]  /*1590*/  UMOV UR7, 0x80000020 ;  /* 0x8000002000077882 */ /* 0x000fce0000000000 */
[----:B------:R-:W-:Y:S01]  /*15a0*/  HGMMA.64x64x16.F32.BF16 R24, gdesc[UR4], R24, gsb0 ;  /* 0x00e00000041879f0 */ /* 0x000fe20008001818 */
        /* <DEDUP_REMOVED lines=9> */
[----:B------:R-:W-:Y:S01]  /*1640*/  BPT.TRAP 0x1 ;  /* 0x000000040000795c */ /* 0x000fe20000300000 */
.L_x_23:
[----:B------:R-:W-:Y:S01]  /*1650*/  ULEA UR4, UR9, UR11, 0x3 ;  /* 0x0000000b09047291 */ /* 0x000fe2000f8e183f */
[----:B------:R-:W-:-:S03]  /*1660*/  ISETP.GT.U32.AND P1, PT, R19, 0x1, PT ;  /* 0x000000011300780c */ /* 0x000fc60003f24070 */
[----:B------:R-:W-:-:S04]  /*1670*/  UIADD3 UR4, UR4, 0x38, URZ ;  /* 0x0000003804047890 */ /* 0x000fc8000fffe03f */
[----:B------:R-:W-:-:S09]  /*1680*/  UPRMT UR4, URZ, 0x654, UR4 ;  /* 0x000006543f047896 */ /* 0x000fd20008000004 */
[----:B------:R-:W-:Y:S01]  /*1690*/  SYNCS.ARRIVE.TRANS64.RED.A1T0 RZ, [UR4], RZ ;  /* 0x000000ffffff79a7 */ /* 0x000fe20008100404 */
[----:B------:R-:W-:Y:S05]  /*16a0*/  @P1 BRA `(.L_x_24) ;  /* 0x0000000000041947 */ /* 0x000fea0003800000 */
[----:B------:R-:W-:Y:S01]  /*16b0*/  BPT.TRAP 0x1 ;  /* 0x000000040000795c */ /* 0x000fe20000300000 */
.L_x_24:
[----:B------:R-:W-:Y:S01]  /*16c0*/  UIADD3 UR8, UR8, 0x1, URZ ;  /* 0x0000000108087890 */ /* 0x000fe2000fffe03f */
[C---:B------:R-:W-:Y:S01]  /*16d0*/  ISETP.GT.AND P1, PT, R0.reuse, 0x1, PT ;  /* 0x000000010000780c */ /* 0x040fe20003f24270 */
[----:B------:R-:W-:Y:S01]  /*16e0*/  UIADD3 UR9, UR9, 0x1, URZ ;  /* 0x0000000109097890 */ /* 0x000fe2000fffe03f */
[----:B------:R-:W-:Y:S01]  /*16f0*/  VIADD R0, R0, 0xffffffff ;  /* 0xffffffff00007836 */ /* 0x000fe20000000000 */
[----:B------:R-:W-:Y:S02]  /*1700*/  UISETP.NE.AND UP0, UPT, UR8, 0x7, UPT ;  /* 0x000000070800788c */ /* 0x000fe4000bf05270 */
[----:B------:R-:W-:Y:S02]  /*1710*/  UISETP.NE.AND UP1, UPT, UR9, 0x7, UPT ;  /* 0x000000070900788c */ /* 0x000fe4000bf25270 */
[----:B------:R-:W-:Y:S02]  /*1720*/  USEL UR4, URZ, 0x1, UP0 ;  /* 0x000000013f047887 */ /* 0x000fe40008000000 */
[----:B------:R-:W-:-:S02]  /*1730*/  USEL UR8, UR8, URZ, UP0 ;  /* 0x0000003f08087287 */ /* 0x000fc40008000000 */
[----:B------:R-:W-:Y:S02]  /*1740*/  USEL UR9, UR9, URZ, UP1 ;  /* 0x0000003f09097287 */ /* 0x000fe40008800000 */
[----:B------:R-:W-:Y:S01]  /*1750*/  LOP3.LUT R5, R5, UR4, RZ, 0x3c, !PT ;  /* 0x0000000405057c12 */ /* 0x000fe2000f8e3cff */
[----:B------:R-:W-:Y:S09]  /*1760*/  @P1 BRA `(.L_x_25) ;  /* 0xfffffffc00441947 */ /* 0x000ff2000383ffff */
.L_x_18:
[----:B------:R-:W2:Y:S02]  /*1770*/  LDC R0, c[0x0][0x28c] ;  /* 0x0000a300ff007b82 */ /* 0x000ea40000000800 */
[----:B--2---:R-:W-:-:S13]  /*1780*/  ISETP.GE.AND P1, PT, R0, 0x1, PT ;  /* 0x000000010000780c */ /* 0x004fda0003f26270 */
[----:B------:R-:W-:Y:S05]  /*1790*/  @!P1 BRA `(.L_x_26) ;  /* 0x0000000000509947 */ /* 0x000fea0003800000 */
[----:B------:R-:W-:Y:S05]  /*17a0*/  @!P0 BRA `(.L_x_27) ;  /* 0x0000000000048947 */ /* 0x000fea0003800000 */
[----:B------:R-:W-:Y:S01]  /*17b0*/  BPT.TRAP 0x1 ;  /* 0x000000040000795c */ /* 0x000fe20000300000 */
.L_x_27:
[----:B------:R-:W-:Y:S01]  /*17c0*/  UISETP.LT.AND UP0, UPT, UR40, 0x1, UPT ;  /* 0x000000012800788c */ /* 0x000fe2000bf01270 */
[----:B------:R-:W2:Y:S01]  /*17d0*/  S2UR UR7, SR_CgaCtaId ;  /* 0x00000000000779c3 */ /* 0x000ea20000008800 */
[----:B------:R-:W-:Y:S02]  /*17e0*/  ISETP.GT.U32.AND P0, PT, R19, 0x1, PT ;  /* 0x000000011300780c */ /* 0x000fe40003f04070 */
[----:B------:R-:W-:-:S04]  /*17f0*/  USEL UR6, UR40, 0x1, UP0 ;  /* 0x0000000128067887 */ /* 0x000fc80008000000 */
[----:B------:R-:W-:-:S04]  /*1800*/  UIADD3 UR6, UR39, UR40, -UR6 ;  /* 0x0000002827067290 */ /* 0x000fc8000fffe806 */
[----:B------:R-:W-:-:S04]  /*1810*/  UIMAD.WIDE.U32 UR4, UR6, 0x24924925, URZ ;  /* 0x24924925060478a5 */ /* 0x000fc8000f8e003f */
[----:B------:R-:W-:-:S04]  /*1820*/  UIADD3 UR4, UR6, -UR5, URZ ;  /* 0x8000000506047290 */ /* 0x000fc8000fffe03f */
[----:B------:R-:W-:-:S03]  /*1830*/  ULEA.HI UR4, UR4, UR5, URZ, 0x1f ;  /* 0x0000000504047291 */ /* 0x000fc6000f8ff83f */
[----:B------:R-:W-:Y:S01]  /*1840*/  UMOV UR5, 0x400 ;  /* 0x0000040000057882 */ /* 0x000fe20000000000 */
[----:B------:R-:W-:Y:S02]  /*1850*/  USHF.R.U32.HI UR4, URZ, 0x2, UR4 ;  /* 0x000000023f047899 */ /* 0x000fe40008011604 */
[----:B--2---:R-:W-:Y:S02]  /*1860*/  ULEA UR5, UR7, UR5, 0x18 ;  /* 0x0000000507057291 */ /* 0x004fe4000f8ec03f */
[----:B------:R-:W-:-:S04]  /*1870*/  UIMAD UR4, UR4, -0x7, UR6 ;  /* 0xfffffff9040478a4 */ /* 0x000fc8000f8e0206 */
[----:B------:R-:W-:-:S04]  /*1880*/  ULEA UR4, UR4, UR5, 0x3 ;  /* 0x0000000504047291 */ /* 0x000fc8000f8e183f */
[----:B------:R-:W-:-:S04]  /*1890*/  UIADD3 UR4, UR4, 0x38, URZ ;  /* 0x0000003804047890 */ /* 0x000fc8000fffe03f */
[----:B------:R-:W-:-:S09]  /*18a0*/  UPRMT UR4, URZ, 0x654, UR4 ;  /* 0x000006543f047896 */ /* 0x000fd20008000004 */
[----:B------:R-:W-:Y:S01]  /*18b0*/  SYNCS.ARRIVE.TRANS64.RED.A1T0 RZ, [UR4], RZ ;  /* 0x000000ffffff79a7 */ /* 0x000fe20008100404 */
[----:B------:R-:W-:Y:S05]  /*18c0*/  @P0 BRA `(.L_x_26) ;  /* 0x0000000000040947 */ /* 0x000fea0003800000 */
[----:B------:R-:W-:Y:S01]  /*18d0*/  BPT.TRAP 0x1 ;  /* 0x000000040000795c */ /* 0x000fe20000300000 */
.L_x_26:
[----:B------:R-:W2:Y:S01]  /*18e0*/  LDC R6, c[0x0][0x288] ;  /* 0x0000a200ff067b82 */ /* 0x000ea20000000800 */
[----:B01----:R-:W-:Y:S01]  /*18f0*/  SHF.R.U32.HI R3, RZ, 0x2, R18 ;  /* 0x00000002ff037819 */ /* 0x003fe20000011612 */
[----:B------:R-:W-:Y:S01]  /*1900*/  IMAD.SHL.U32 R59, R59, 0x40, RZ ;  /* 0x000000403b3b7824 */ /* 0x000fe200078e00ff */
[C---:B------:R-:W-:Y:S01]  /*1910*/  LOP3.LUT R4, R18.reuse, 0x60, RZ, 0xc0, !PT ;  /* 0x0000006012047812 */ /* 0x040fe200078ec0ff */
[----:B------:R-:W-:Y:S01]  /*1920*/  UIADD3 UR39, UR40, UR39, URZ ;  /* 0x0000002728277290 */ /* 0x000fe2000fffe03f */
[----:B------:R-:W-:Y:S01]  /*1930*/  LOP3.LUT R3, R3, 0x7, RZ, 0xc0, !PT ;  /* 0x0000000703037812 */ /* 0x000fe200078ec0ff */
[----:B------:R-:W-:Y:S01]  /*1940*/  IMAD.SHL.U32 R10, R18, 0x2, RZ ;  /* 0x00000002120a7824 */ /* 0x000fe200078e00ff */
[----:B------:R-:W-:Y:S01]  /*1950*/  SHF.R.U32.HI R4, RZ, 0x1, R4 ;  /* 0x00000001ff047819 */ /* 0x000fe20000011604 */
[----:B------:R-:W-:Y:S01]  /*1960*/  UISETP.GT.U32.AND UP0, UPT, UR39, 0x6, UPT ;  /* 0x000000062700788c */ /* 0x000fe2000bf04070 */
[----:B------:R-:W-:Y:S01]  /*1970*/  LOP3.LUT R0, R22, 0x1, RZ, 0xc0, !PT ;  /* 0x0000000116007812 */ /* 0x000fe200078ec0ff */
[----:B------:R-:W-:Y:S01]  /*1980*/  UIMAD.WIDE.U32 UR4, UR39, 0x24924925, URZ ;  /* 0x24924925270478a5 */ /* 0x000fe2000f8e003f */
[----:B------:R-:W-:Y:S01]  /*1990*/  IADD3 R5, RZ, -R4, -R3 ;  /* 0x80000004ff057210 */ /* 0x000fe20007ffe803 */
[----:B------:R-:W-:Y:S01]  /*19a0*/  ULDC UR7, c[0x0][0x284] ;  /* 0x0000a10000077ab9 */ /* 0x000fe20000000800 */
[----:B------:R-:W-:Y:S01]  /*19b0*/  UISETP.LT.U32.AND UP0, UPT, UR40, 0x7, UP0 ;  /* 0x000000072800788c */ /* 0x000fe20008701070 */
[C---:B------:R-:W-:Y:S01]  /*19c0*/  IMAD.SHL.U32 R8, R0.reuse, 0x40, RZ ;  /* 0x0000004000087824 */ /* 0x040fe200078e00ff */
[----:B------:R-:W-:Y:S01]  /*19d0*/  UIADD3 UR4, UR39, -UR5, URZ ;  /* 0x8000000527047290 */ /* 0x000fe2000fffe03f */
[----:B------:R-:W-:Y:S01]  /*19e0*/  IMAD R5, R0, -0x40, R5 ;  /* 0xffffffc000057824 */ /* 0x000fe200078e0205 */
[----:B------:R-:W-:Y:S01]  /*19f0*/  LOP3.LUT R0, R18, 0x3, RZ, 0xc0, !PT ;  /* 0x0000000312007812 */ /* 0x000fe200078ec0ff */
[----:B------:R-:W-:Y:S01]  /*1a00*/  UISETP.GE.U32.AND UP1, UPT, UR40, 0x7, UPT ;  /* 0x000000072800788c */ /* 0x000fe2000bf26070 */
[----:B------:R-:W-:Y:S01]  /*1a10*/  SHF.R.S32.HI R15, RZ, 0x1f, R57 ;  /* 0x0000001fff0f7819 */ /* 0x000fe20000011439 */
[----:B------:R-:W-:Y:S01]  /*1a20*/  ULDC.64 UR8, c[0x0][0x5d0] ;  /* 0x0001740000087ab9 */ /* 0x000fe20000000a00 */
[C---:B------:R-:W-:Y:S01]  /*1a30*/  LOP3.LUT R10, R59.reuse, 0x6, R10, 0xf8, !PT ;  /* 0x000000063b0a7812 */ /* 0x040fe200078ef80a */
[----:B------:R-:W-:Y:S01]  /*1a40*/  USEL UR6, URZ, 0x1, !UP0 ;  /* 0x000000013f067887 */ /* 0x000fe2000c000000 */
[----:B------:R-:W-:Y:S01]  /*1a50*/  LOP3.LUT R3, R8, 0x40, R3, 0xe2, !PT ;  /* 0x0000004008037812 */ /* 0x000fe200078ee203 */
[----:B--2---:R-:W-:Y:S01]  /*1a60*/  IMAD R12, R0, -0x2, R6 ;  /* 0xfffffffe000c7824 */ /* 0x004fe200078e0206 */
[----:B------:R-:W-:Y:S01]  /*1a70*/  ISETP.GE.AND P0, PT, R59, R6, PT ;  /* 0x000000063b00720c */ /* 0x000fe20003f06270 */
[C---:B------:R-:W-:Y:S01]  /*1a80*/  IMAD.SHL.U32 R0, R58.reuse, 0x80, RZ ;  /* 0x000000803a007824 */ /* 0x040fe200078e00ff */
[----:B------:R-:W-:Y:S01]  /*1a90*/  ULEA.HI UR4, UR4, UR5, URZ, 0x1f ;  /* 0x0000000504047291 */ /* 0x000fe2000f8ff83f */
[----:B------:R-:W-:Y:S01]  /*1aa0*/  IMAD R6, R15, UR8, RZ ;  /* 0x000000080f067c24 */ /* 0x000fe2000f8e02ff */
[----:B------:R-:W-:Y:S01]  /*1ab0*/  SHF.R.S32.HI R11, RZ, 0x1f, R10 ;  /* 0x0000001fff0b7819 */ /* 0x000fe2000001140a */
[----:B------:R-:W-:Y:S01]  /*1ac0*/  IMAD.WIDE R8, R58, 0x80, RZ ;  /* 0x000000803a087825 */ /* 0x000fe200078e02ff */
[----:B------:R-:W-:Y:S01]  /*1ad0*/  ISETP.GE.OR P0, PT, R0, UR7, P0 ;  /* 0x0000000700007c0c */ /* 0x000fe20008706670 */
[----:B------:R-:W-:-:S02]  /*1ae0*/  ULOP3.LUT UR38, UR38, UR6, URZ, 0x3c, !UPT ;  /* 0x0000000626267292 */ /* 0x000fc4000f8e3c3f */
[----:B------:R-:W-:Y:S01]  /*1af0*/  USHF.R.U32.HI UR4, URZ, 0x2, UR4 ;  /* 0x000000023f047899 */ /* 0x000fe20008011604 */
[C---:B------:R-:W-:Y:S01]  /*1b00*/  IMAD R13, R57.reuse, UR9, R6 ;  /* 0x00000009390d7c24 */ /* 0x040fe2000f8e0206 */
[----:B------:R-:W-:Y:S01]  /*1b10*/  LOP3.LUT R73, R8, R3, R4, 0xfe, !PT ;  /* 0x0000000308497212 */ /* 0x000fe200078efe04 */
[----:B------:R-:W-:Y:S01]  /*1b20*/  IMAD.WIDE.U32 R6, R57, UR8, R10 ;  /* 0x0000000839067c25 */ /* 0x000fe2000f8e000a */
[----:B------:R-:W-:Y:S01]  /*1b30*/  @UP1 ULOP3.LUT UR38, UR38, 0x1, UR4, 0x78, !UPT ;  /* 0x0000000126261892 */ /* 0x000fe2000f8e7804 */
[----:B------:R-:W-:Y:S01]  /*1b40*/  IADD3 R3, -R0, UR7, R5 ;  /* 0x0000000700037c10 */ /* 0x000fe2000fffe105 */
[----:B------:R-:W-:Y:S01]  /*1b50*/  UIMAD UR39, UR4, -0x7, UR39 ;  /* 0xfffffff9042778a4 */ /* 0x000fe2000f8e0227 */
[----:B------:R-:W-:Y:S02]  /*1b60*/  IMAD.IADD R7, R7, 0x1, R13 ;  /* 0x0000000107077824 */ /* 0x000fe400078e020d */
[----:B------:R-:W-:Y:S02]  /*1b70*/  IMAD.IADD R4, R12, 0x1, -R59 ;  /* 0x000000010c047824 */ /* 0x000fe400078e0a3b */
[----:B------:R-:W-:Y:S01]  /*1b80*/  IMAD.MOV.U32 R0, RZ, RZ, -0x1 ;  /* 0xffffffffff007424 */ /* 0x000fe200078e00ff */
[----:B------:R-:W-:Y:S06]  /*1b90*/  @P0 BRA `(.L_x_28) ;  /* 0x0000002000a40947 */ /* 0x000fec0003800000 */
[----:B------:R-:W0:Y:S01]  /*1ba0*/  LDC.64 R66, c[0x0][0x5c8] ;  /* 0x00017200ff427b82 */ /* 0x000e220000000a00 */
[----:B-----5:R-:W-:Y:S01]  /*1bb0*/  FSETP.NEU.AND P0, PT, R56, RZ, PT ;  /* 0x000000ff3800720b */ /* 0x020fe20003f0d000 */
[----:B------:R-:W-:Y:S01]  /*1bc0*/  BSSY B0, `(.L_x_28) ;  /* 0x0000226000007945 */ /* 0x000fe20003800000 */
[----:B------:R-:W-:-:S04]  /*1bd0*/  ISETP.GT.AND P2, PT, R4, RZ, PT ;  /* 0x000000ff0400720c */ /* 0x000fc80003f44270 */
[----:B------:R-:W-:Y:S01]  /*1be0*/  ISETP.GT.AND P1, PT, R3, RZ, P2 ;  /* 0x000000ff0300720c */ /* 0x000fe20001724270 */
[-C--:B0-----:R-:W-:Y:S02]  /*1bf0*/  IMAD R12, R9, R66.reuse, RZ ;  /* 0x00000042090c7224 */ /* 0x081fe400078e02ff */
[----:B------:R-:W-:-:S04]  /*1c00*/  IMAD.WIDE.U32 R58, R73, R66, R6 ;  /* 0x00000042493a7225 */ /* 0x000fc800078e0006 */
[----:B------:R-:W-:-:S04]  /*1c10*/  IMAD R5, R73, R67, R12 ;  /* 0x0000004349057224 */ /* 0x000fc800078e020c */
[----:B------:R-:W-:Y:S01]  /*1c20*/  IMAD.IADD R75, R59, 0x1, R5 ;  /* 0x000000013b4b7824 */ /* 0x000fe200078e0205 */
[----:B------:R-:W-:Y:S06]  /*1c30*/  @!P0 BRA `(.L_x_29) ;  /* 0x0000001400e88947 */ /* 0x000fec0003800000 */
[----:B------:R-:W0:Y:S01]  /*1c40*/  LDC.64 R64, c[0x0][0x5b8] ;  /* 0x00016e00ff407b82 */ /* 0x000e220000000a00 */
[----:B------:R-:W-:-:S07]  /*1c50*/  ULDC.64 UR4, c[0x0][0x5c0] ;  /* 0x0001700000047ab9 */ /* 0x000fce0000000a00 */
[----:B------:R-:W1:Y:S08]  /*1c60*/  LDC.64 R68, c[0x0][0x5b0] ;  /* 0x00016c00ff447b82 */ /* 0x000e700000000a00 */
[----:B------:R-:W2:Y:S01]  /*1c70*/  LDC.64 R70, c[0x0][0x5a8] ;  /* 0x00016a00ff467b82 */ /* 0x000ea20000000a00 */
[-C--:B0-----:R-:W-:Y:S02]  /*1c80*/  IMAD R6, R15, R64.reuse, RZ ;  /* 0x000000400f067224 */ /* 0x081fe400078e02ff */
[----:B------:R-:W-:-:S04]  /*1c90*/  IMAD.WIDE.U32 R60, R57, R64, R10 ;  /* 0x00000040393c7225 */ /* 0x000fc800078e000a */
[----:B------:R-:W-:Y:S02]  /*1ca0*/  IMAD R63, R57, R65, R6 ;  /* 0x00000041393f7224 */ /* 0x000fe400078e0206 */
[-C--:B-1----:R-:W-:Y:S02]  /*1cb0*/  IMAD R8, R9, R68.reuse, RZ ;  /* 0x0000004409087224 */ /* 0x082fe400078e02ff */
[----:B------:R-:W-:Y:S02]  /*1cc0*/  IMAD.IADD R13, R61, 0x1, R63 ;  /* 0x000000013d0d7824 */ /* 0x000fe400078e023f */
[----:B------:R-:W-:Y:S02]  /*1cd0*/  IMAD.MOV.U32 R12, RZ, RZ, R60 ;  /* 0x000000ffff0c7224 */ /* 0x000fe400078e003c */
[C---:B------:R-:W-:Y:S02]  /*1ce0*/  IMAD R65, R73.reuse, R69, R8 ;  /* 0x0000004549417224 */ /* 0x040fe400078e0208 */
[----:B------:R-:W-:-:S04]  /*1cf0*/  IMAD.WIDE.U32 R6, R73, R68, R12 ;  /* 0x0000004449067225 */ /* 0x000fc800078e000c */
[----:B------:R-:W-:Y:S01]  /*1d00*/  IMAD.IADD R5, R7, 0x1, R65 ;  /* 0x0000000107057824 */ /* 0x000fe200078e0241 */
[----:B--2---:R-:W-:-:S04]  /*1d10*/  LEA R14, P0, R6, R70, 0x1 ;  /* 0x00000046060e7211 */ /* 0x004fc800078008ff */
[----:B------:R-:W-:-:S05]  /*1d20*/  LEA.HI.X R15, R6, R71, R5, 0x1, P0 ;  /* 0x00000047060f7211 */ /* 0x000fca00000f0c05 */
[----:B------:R0:W2:Y:S01]  /*1d30*/  @P1 LDG.E.LTC128B.U16 R5, desc[UR36][R14.64] ;  /* 0x000000240e051981 */ /* 0x0000a2000c1e1520 */
[----:B------:R-:W-:Y:S01]  /*1d40*/  LEA R8, P0, R58, UR4, 0x1 ;  /* 0x000000043a087c11 */ /* 0x000fe2000f8008ff */
[----:B------:R-:W-:Y:S01]  /*1d50*/  IMAD.WIDE.U32 R6, R73, R68, R10 ;  /* 0x0000004449067225 */ /* 0x000fe200078e000a */
[----:B------:R-:W-:Y:S03]  /*1d60*/  BSSY B1, `(.L_x_30) ;  /* 0x0000012000017945 */ /* 0x000fe60003800000 */
[----:B------:R-:W-:Y:S02]  /*1d70*/  IMAD.IADD R7, R65, 0x1, R7 ;  /* 0x0000000141077824 */ /* 0x000fe400078e0207 */
[----:B------:R-:W-:Y:S01]  /*1d80*/  IMAD.WIDE.U32 R20, R57, R64, R6 ;  /* 0x0000004039147225 */ /* 0x000fe200078e0006 */
[----:B0-----:R-:W-:-:S03]  /*1d90*/  SHF.L.U64.HI R15, R68, 0x3, R69 ;  /* 0x00000003440f7819 */ /* 0x001fc60000010245 */
[----:B------:R-:W-:Y:S01]  /*1da0*/  IMAD.IADD R7, R63, 0x1, R21 ;  /* 0x000000013f077824 */ /* 0x000fe200078e0215 */
[----:B------:R-:W-:Y:S01]  /*1db0*/  LEA R6, P4, R20, R70, 0x1 ;  /* 0x0000004614067211 */ /* 0x000fe200078808ff */
[----:B------:R-:W-:-:S03]  /*1dc0*/  IMAD.SHL.U32 R14, R68, 0x8, RZ ;  /* 0x00000008440e7824 */ /* 0x000fc600078e00ff */
[----:B------:R-:W-:Y:S01]  /*1dd0*/  LEA.HI.X R7, R20, R71, R7, 0x1, P4 ;  /* 0x0000004714077211 */ /* 0x000fe200020f0c07 */
[----:B--2---:R-:W-:-:S04]  /*1de0*/  IMAD.U32 R9, R5, 0x10000, RZ ;  /* 0x0001000005097824 */ /* 0x004fc800078e00ff */
[----:B------:R-:W-:-:S04]  /*1df0*/  FMUL R9, R9, R56 ;  /* 0x0000003809097220 */ /* 0x000fc80000400000 */
[----:B------:R-:W-:Y:S01]  /*1e00*/  FFMA R24, R24, R23, R9 ;  /* 0x0000001718187223 */ /* 0x000fe20000000009 */
[----:B------:R-:W-:Y:S02]  /*1e10*/  LEA.HI.X R9, R58, UR5, R75, 0x1, P0 ;  /* 0x000000053a097c11 */ /* 0x000fe400080f0c4b */
[----:B------:R-:W-:Y:S02]  /*1e20*/  ISETP.GT.AND P0, PT, R4, 0x1, PT ;  /* 0x000000010400780c */ /* 0x000fe40003f04270 */
[----:B------:R-:W-:Y:S02]  /*1e30*/  F2FP.BF16.F32.PACK_AB R24, RZ, R24 ;  /* 0x00000018ff18723e */ /* 0x000fe400000010ff */
[----:B------:R-:W-:-:S03]  /*1e40*/  ISETP.GT.AND P3, PT, R3, RZ, P0 ;  /* 0x000000ff0300720c */ /* 0x000fc60000764270 */
[----:B------:R0:W-:Y:S10]  /*1e50*/  @P1 STG.E.U16 desc[UR36][R8.64], R24 ;  /* 0x0000001808001986 */ /* 0x0001f4000c101524 */
[----:B------:R-:W-:Y:S05]  /*1e60*/  @!P3 BRA `(.L_x_31) ;  /* 0x000000000004b947 */ /* 0x000fea0003800000 */
[----:B------:R1:W5:Y:S02]  /*1e70*/  LDG.E.LTC128B.U16 R5, desc[UR36][R6.64+0x2] ;  /* 0x0000022406057981 */ /* 0x000364000c1e1520 */
.L_x_31:
[----:B------:R-:W-:Y:S05]  /*1e80*/  BSYNC B1 ;  /* 0x0000000000017941 */ /* 0x000fea0003800000 */
.L_x_30:
[----:B-----5:R-:W-:Y:S01]  /*1e90*/  IMAD.U32 R59, R5, 0x10000, RZ ;  /* 0x00010000053b7824 */ /* 0x020fe200078e00ff */
[----:B------:R-:W-:Y:S01]  /*1ea0*/  ISETP.GT.AND P2, PT, R3, 0x8, P2 ;  /* 0x000000080300780c */ /* 0x000fe20001744270 */
[----:B------:R-:W-:Y:S01]  /*1eb0*/  IMAD.WIDE.U32 R20, R73, R68, R14 ;  /* 0x0000004449147225 */ /* 0x000fe200078e000e */
[----:B0-----:R-:W-:-:S03]  /*1ec0*/  PRMT R24, R5, 0x7610, R24 ;  /* 0x0000761005187816 */ /* 0x001fc60000000018 */
[----:B------:R-:W-:Y:S01]  /*1ed0*/  FMUL R12, R59, R56 ;  /* 0x000000383b0c7220 */ /* 0x000fe20000400000 */
[----:B------:R-:W-:Y:S01]  /*1ee0*/  IMAD.IADD R65, R65, 0x1, R21 ;  /* 0x0000000141417824 */ /* 0x000fe200078e0215 */
[----:B------:R-:W-:Y:S02]  /*1ef0*/  IADD3 R60, P1, R60, R20, RZ ;  /* 0x000000143c3c7210 */ /* 0x000fe40007f3e0ff */
[----:B------:R-:W-:-:S03]  /*1f00*/  FFMA R12, R25, R23, R12 ;  /* 0x00000017190c7223 */ /* 0x000fc6000000000c */
[----:B------:R-:W-:Y:S02]  /*1f10*/  IMAD.X R13, R65, 0x1, R13, P1 ;  /* 0x00000001410d7824 */ /* 0x000fe400008e060d */
[----:B------:R-:W-:Y:S02]  /*1f20*/  F2FP.BF16.F32.PACK_AB R12, RZ, R12 ;  /* 0x0000000cff0c723e */ /* 0x000fe400000010ff */
[----:B------:R-:W-:Y:S02]  /*1f30*/  LEA R14, P1, R60, R70, 0x1 ;  /* 0x000000463c0e7211 */ /* 0x000fe400078208ff */
[----:B------:R-:W-:Y:S02]  /*1f40*/  PRMT R21, R12, 0x7610, R21 ;  /* 0x000076100c157816 */ /* 0x000fe40000000015 */
[----:B------:R-:W-:-:S03]  /*1f50*/  LEA.HI.X R15, R60, R71, R13, 0x1, P1 ;  /* 0x000000473c0f7211 */ /* 0x000fc600008f0c0d */
[----:B------:R0:W-:Y:S04]  /*1f60*/  @P3 STG.E.U16 desc[UR36][R8.64+0x2], R21 ;  /* 0x0000021508003986 */ /* 0x0001e8000c101524 */
[----:B------:R-:W2:Y:S01]  /*1f70*/  @P2 LDG.E.LTC128B.U16 R24, desc[UR36][R14.64] ;  /* 0x000000240e182981 */ /* 0x000ea2000c1e1520 */
[----:B------:R-:W-:Y:S01]  /*1f80*/  IADD3 R20, P1, R10, R20, RZ ;  /* 0x000000140a147210 */ /* 0x000fe20007f3e0ff */
[----:B------:R-:W-:Y:S01]  /*1f90*/  BSSY B1, `(.L_x_32) ;  /* 0x0000011000017945 */ /* 0x000fe20003800000 */
[C---:B------:R-:W-:Y:S02]  /*1fa0*/  SHF.L.U64.HI R13, R66.reuse, 0x4, R67 ;  /* 0x00000004420d7819 */ /* 0x040fe40000010243 */
[----:B------:R-:W-:Y:S01]  /*1fb0*/  ISETP.GT.AND P0, PT, R3, 0x8, P0 ;  /* 0x000000080300780c */ /* 0x000fe20000704270 */
[----:B0-----:R-:W-:Y:S01]  /*1fc0*/  IMAD.X R21, R11, 0x1, R65, P1 ;  /* 0x000000010b157824 */ /* 0x001fe200008e0641 */
[----:B------:R-:W-:Y:S01]  /*1fd0*/  LEA R12, P1, R66, R8, 0x4 ;  /* 0x00000008420c7211 */ /* 0x000fe200078220ff */
[----:B------:R-:W-:-:S04]  /*1fe0*/  IMAD.WIDE.U32 R20, R57, R64, R20 ;  /* 0x0000004039147225 */ /* 0x000fc800078e0014 */
[----:B------:R-:W-:Y:S01]  /*1ff0*/  IMAD.X R13, R13, 0x1, R9, P1 ;  /* 0x000000010d0d7824 */ /* 0x000fe200008e0609 */
[----:B------:R-:W-:Y:S01]  /*2000*/  LEA R10, P3, R20, R70, 0x1 ;  /* 0x00000046140a7211 */ /* 0x000fe200078608ff */
[----:B------:R-:W-:-:S05]  /*2010*/  IMAD.IADD R11, R63, 0x1, R21 ;  /* 0x000000013f0b7824 */ /* 0x000fca00078e0215 */
[----:B------:R-:W-:Y:S01]  /*2020*/  LEA.HI.X R11, R20, R71, R11, 0x1, P3 ;  /* 0x00000047140b7211 */ /* 0x000fe200018f0c0b */
[----:B--2---:R-:W-:-:S04]  /*2030*/  IMAD.U32 R5, R24, 0x10000, RZ ;  /* 0x0001000018057824 */ /* 0x004fc800078e00ff */
[----:B------:R-:W-:-:S04]  /*2040*/  FMUL R5, R5, R56 ;  /* 0x0000003805057220 */ /* 0x000fc80000400000 */
[----:B------:R-:W-:-:S05]  /*2050*/  FFMA R5, R26, R23, R5 ;  /* 0x000000171a057223 */ /* 0x000fca0000000005 */
[----:B------:R-:W-:-:S05]  /*2060*/  F2FP.BF16.F32.PACK_AB R5, RZ, R5 ;  /* 0x00000005ff05723e */ /* 0x000fca00000010ff */
[----:B------:R0:W-:Y:S01]  /*2070*/  @P2 STG.E.U16 desc[UR36][R12.64], R5 ;  /* 0x000000050c002986 */ /* 0x0001e2000c101524 */
[----:B------:R-:W-:Y:S05]  /*2080*/  @!P0 BRA `(.L_x_33) ;  /* 0x0000000000048947 */ /* 0x000fea0003800000 */
[----:B------:R2:W5:Y:S02]  /*2090*/  LDG.E.LTC128B.U16 R24, desc[UR36][R10.64+0x2] ;  /* 0x000002240a187981 */ /* 0x000564000c1e1520 */
.L_x_33:
[----:B------:R-:W-:Y:S05]  /*20a0*/  BSYNC B1 ;  /* 0x0000000000017941 */ /* 0x000fea0003800000 */
.L_x_32:
[----:B0----5:R-:W-:Y:S01]  /*20b0*/  IMAD.U32 R5, R24, 0x10000, RZ ;  /* 0x0001000018057824 */ /* 0x021fe200078e00ff */
[----:B------:R-:W-:Y:S01]  /*20c0*/  ISETP.GT.AND P1, PT, R4, 0x8, PT ;  /* 0x000000080400780c */ /* 0x000fe20003f24270 */
[----:B------:R-:W-:Y:S02]  /*20d0*/  BSSY B1, `(.L_x_34) ;  /* 0x0000008000017945 */ /* 0x000fe40003800000 */
[----:B------:R-:W-:Y:S01]  /*20e0*/  FMUL R14, R5, R56 ;  /* 0x00000038050e7220 */ /* 0x000fe20000400000 */
[----:B------:R-:W-:-:S03]  /*20f0*/  ISETP.GT.AND P2, PT, R3, RZ, P1 ;  /* 0x000000ff0300720c */ /* 0x000fc60000f44270 */
[----:B------:R-:W-:-:S05]  /*2100*/  FFMA R14, R27, R23, R14 ;  /* 0x000000171b0e7223 */ /* 0x000fca000000000e */
[----:B------:R-:W-:-:S05]  /*2110*/  F2FP.BF16.F32.PACK_AB R14, RZ, R14 ;  /* 0x0000000eff0e723e */ /* 0x000fca00000010ff */
[----:B------:R0:W-:Y:S01]  /*2120*/  @P0 STG.E.U16 desc[UR36][R12.64+0x2], R14 ;  /* 0x0000020e0c000986 */ /* 0x0001e2000c101524 */
[----:B------:R-:W-:Y:S05]  /*2130*/  @!P2 BRA `(.L_x_35) ;  /* 0x000000000004a947 */ /* 0x000fea0003800000 */
[----:B------:R3:W5:Y:S02]  /*2140*/  LDG.E.LTC128B.U16 R24, desc[UR36][R6.64+0x10] ;  /* 0x0000102406187981 */ /* 0x000764000c1e1520 */
.L_x_35:
[----:B------:R-:W-:Y:S05]  /*2150*/  BSYNC B1 ;  /* 0x0000000000017941 */ /* 0x000fea0003800000 */
.L_x_34:
[----:B-----5:R-:W-:Y:S01]  /*2160*/  IMAD.U32 R5, R24, 0x10000, RZ ;  /* 0x0001000018057824 */ /* 0x020fe200078e00ff */
        /* <DEDUP_REMOVED lines=9> */
.L_x_37:
[----:B------:R-:W-:Y:S05]  /*2200*/  BSYNC B1 ;  /* 0x0000000000017941 */ /* 0x000fea0003800000 */
.L_x_36:
[----:B----45:R-:W-:Y:S01]  /*2210*/  IMAD.U32 R5, R24, 0x10000, RZ ;  /* 0x0001000018057824 */ /* 0x030fe200078e00ff */
[----:B------:R-:W-:Y:S01]  /*2220*/  ISETP.GT.AND P1, PT, R3, 0x8, P1 ;  /* 0x000000080300780c */ /* 0x000fe20000f24270 */
[----:B------:R-:W-:Y:S02]  /*2230*/  BSSY B1, `(.L_x_38) ;  /* 0x0000007000017945 */ /* 0x000fe40003800000 */
[----:B0-----:R-:W-:-:S04]  /*2240*/  FMUL R14, R5, R56 ;  /* 0x00000038050e7220 */ /* 0x001fc80000400000 */
[----:B------:R-:W-:-:S05]  /*2250*/  FFMA R14, R29, R23, R14 ;  /* 0x000000171d0e7223 */ /* 0x000fca000000000e */
[----:B------:R-:W-:-:S05]  /*2260*/  F2FP.BF16.F32.PACK_AB R14, RZ, R14 ;  /* 0x0000000eff0e723e */ /* 0x000fca00000010ff */
[----:B------:R0:W-:Y:S01]  /*2270*/  @P3 STG.E.U16 desc[UR36][R8.64+0x12], R14 ;  /* 0x0000120e08003986 */ /* 0x0001e2000c101524 */
[----:B------:R-:W-:Y:S05]  /*2280*/  @!P1 BRA `(.L_x_39) ;  /* 0x0000000000049947 */ /* 0x000fea0003800000 */
[----:B------:R4:W5:Y:S02]  /*2290*/  LDG.E.LTC128B.U16 R24, desc[UR36][R10.64+0x10] ;  /* 0x000010240a187981 */ /* 0x000964000c1e1520 */
.L_x_39:
[----:B------:R-:W-:Y:S05]  /*22a0*/  BSYNC B1 ;  /* 0x0000000000017941 */ /* 0x000fea0003800000 */
.L_x_38:
[----:B-----5:R-:W-:Y:S01]  /*22b0*/  IMAD.U32 R5, R24, 0x10000, RZ ;  /* 0x0001000018057824 */ /* 0x020fe200078e00ff */
[----:B------:R-:W-:Y:S01]  /*22c0*/  ISETP.GT.AND P0, PT, R3, 0x8, P0 ;  /* 0x000000080300780c */ /* 0x000fe20000704270 */
[----:B------:R-:W-:Y:S02]  /*22d0*/  BSSY B1, `(.L_x_40) ;  /* 0x0000007000017945 */ /* 0x000fe40003800000 */
[----:B------:R-:W-:-:S04]  /*22e0*/  FMUL R5, R5, R56 ;  /* 0x0000003805057220 */ /* 0x000fc80000400000 */
[----:B------:R-:W-:-:S05]  /*22f0*/  FFMA R5, R30, R23, R5 ;  /* 0x000000171e057223 */ /* 0x000fca0000000005 */
[----:B------:R-:W-:-:S05]  /*2300*/  F2FP.BF16.F32.PACK_AB R5, RZ, R5 ;  /* 0x00000005ff05723e */ /* 0x000fca00000010ff */
[----:B------:R0:W-:Y:S01]  /*2310*/  @P1 STG.E.U16 desc[UR36][R12.64+0x10], R5 ;  /* 0x000010050c001986 */ /* 0x0001e2000c101524 */
[----:B------:R-:W-:Y:S05]  /*2320*/  @!P0 BRA `(.L_x_41) ;  /* 0x0000000000048947 */ /* 0x000fea0003800000 */
[----:B------:R0:W5:Y:S02]  /*2330*/  LDG.E.LTC128B.U16 R24, desc[UR36][R10.64+0x12] ;  /* 0x000012240a187981 */ /* 0x000164000c1e1520 */
.L_x_41:
[----:B------:R-:W-:Y:S05]  /*2340*/  BSYNC B1 ;  /* 0x0000000000017941 */ /* 0x000fea0003800000 */
.L_x_40:
        /* <DEDUP_REMOVED lines=10> */
.L_x_43:
[----:B------:R-:W-:Y:S05]  /*23f0*/  BSYNC B1 ;  /* 0x0000000000017941 */ /* 0x000fea0003800000 */
.L_x_42:
        /* <DEDUP_REMOVED lines=10> */
.L_x_45:
[----:B------:R-:W-:Y:S05]  /*24a0*/  BSYNC B1 ;  /* 0x0000000000017941 */ /* 0x000fea0003800000 */
.L_x_44:
[----:B0----5:R-:W-:Y:S01]  /*24b0*/  IMAD.U32 R5, R24, 0x10000, RZ ;  /* 0x0001000018057824 */ /* 0x021fe200078e00ff */
        /* <DEDUP_REMOVED lines=8> */
.L_x_47:
[----:B------:R-:W-:Y:S05]  /*2540*/  BSYNC B1 ;  /* 0x0000000000017941 */ /* 0x000fea0003800000 */
.L_x_46:
        /* <DEDUP_REMOVED lines=9> */
.L_x_49:
[----:B------:R-:W-:Y:S05]  /*25e0*/  BSYNC B1 ;  /* 0x0000000000017941 */ /* 0x000fea0003800000 */
.L_x_48:
        /* <DEDUP_REMOVED lines=10> */
.L_x_51:
[----:B------:R-:W-:Y:S05]  /*2690*/  BSYNC B1 ;  /* 0x0000000000017941 */ /* 0x000fea0003800000 */
.L_x_50:
        /* <DEDUP_REMOVED lines=10> */
.L_x_53:
[----:B------:R-:W-:Y:S05]  /*2740*/  BSYNC B1 ;  /* 0x0000000000017941 */ /* 0x000fea0003800000 */
.L_x_52:
        /* <DEDUP_REMOVED lines=9> */
.L_x_55:
[----:B------:R-:W-:Y:S05]  /*27e0*/  BSYNC B1 ;  /* 0x0000000000017941 */ /* 0x000fea0003800000 */
.L_x_54:
        /* <DEDUP_REMOVED lines=9> */
.L_x_57:
[----:B------:R-:W-:Y:S05]  /*2880*/  BSYNC B1 ;  /* 0x0000000000017941 */ /* 0x000fea0003800000 */
.L_x_56:
        /* <DEDUP_REMOVED lines=10> */
.L_x_59:
[----:B------:R-:W-:Y:S05]  /*2930*/  BSYNC B1 ;  /* 0x0000000000017941 */ /* 0x000fea0003800000 */
.L_x_58:
        /* <DEDUP_REMOVED lines=10> */
.L_x_61:
[----:B------:R-:W-:Y:S05]  /*29e0*/  BSYNC B1 ;  /* 0x0000000000017941 */ /* 0x000fea0003800000 */
.L_x_60:
        /* <DEDUP_REMOVED lines=9> */
.L_x_63:
[----:B------:R-:W-:Y:S05]  /*2a80*/  BSYNC B1 ;  /* 0x0000000000017941 */ /* 0x000fea0003800000 */
.L_x_62:
        /* <DEDUP_REMOVED lines=9> */
.L_x_65:
[----:B------:R-:W-:Y:S05]  /*2b20*/  BSYNC B1 ;  /* 0x0000000000017941 */ /* 0x000fea0003800000 */
.L_x_64:
        /* <DEDUP_REMOVED lines=10> */
.L_x_67:
[----:B------:R-:W-:Y:S05]  /*2bd0*/  BSYNC B1 ;  /* 0x0000000000017941 */ /* 0x000fea0003800000 */
.L_x_66:
        /* <DEDUP_REMOVED lines=10> */
.L_x_69:
[----:B------:R-:W-:Y:S05]  /*2c80*/  BSYNC B1 ;  /* 0x0000000000017941 */ /* 0x000fea0003800000 */
.L_x_68:
        /* <DEDUP_REMOVED lines=9> */
.L_x_71:
[----:B------:R-:W-:Y:S05]  /*2d20*/  BSYNC B1 ;  /* 0x0000000000017941 */ /* 0x000fea0003800000 */
.L_x_70:
        /* <DEDUP_REMOVED lines=9> */
.L_x_73:
[----:B------:R-:W-:Y:S05]  /*2dc0*/  BSYNC B1 ;  /* 0x0000000000017941 */ /* 0x000fea0003800000 */
.L_x_72:
        /* <DEDUP_REMOVED lines=10> */
.L_x_75:
[----:B------:R-:W-:Y:S05]  /*2e70*/  BSYNC B1 ;  /* 0x0000000000017941 */ /* 0x000fea0003800000 */
.L_x_74:
        /* <DEDUP_REMOVED lines=10> */
.L_x_77:
[----:B------:R-:W-:Y:S05]  /*2f20*/  BSYNC B1 ;  /* 0x0000000000017941 */ /* 0x000fea0003800000 */
.L_x_76:
        /* <DEDUP_REMOVED lines=9> */
.L_x_79:
[----:B------:R-:W-:Y:S05]  /*2fc0*/  BSYNC B1 ;  /* 0x0000000000017941 */ /* 0x000fea0003800000 */
.L_x_78:
        /* <DEDUP_REMOVED lines=9> */
.L_x_81:
[----:B------:R-:W-:Y:S05]  /*3060*/  BSYNC B1 ;  /* 0x0000000000017941 */ /* 0x000fea0003800000 */
.L_x_80:
        /* <DEDUP_REMOVED lines=10> */
.L_x_83:
[----:B------:R-:W-:Y:S05]  /*3110*/  BSYNC B1 ;  /* 0x0000000000017941 */ /* 0x000fea0003800000 */
.L_x_82:
[----:B-----5:R-:W-:Y:S01]  /*3120*/  IMAD.U32 R5, R24, 0x10000, RZ ;  /* 0x0001000018057824 */ /* 0x020fe200078e00ff */
[----:B------:R-:W-:Y:S01]  /*3130*/  ISETP.GT.AND P0, PT, R4, 0x39, PT ;  /* 0x000000390400780c */ /* 0x000fe20003f04270 */
[----:B------:R-:W-:Y:S01]  /*3140*/  @P2 IMAD.MOV.U32 R4, RZ, RZ, R8 ;  /* 0x000000ffff042224 */ /* 0x000fe200078e0008 */
[----:B------:R-:W-:Y:S01]  /*3150*/  BSSY B1, `(.L_x_84) ;  /* 0x000000a000017945 */ /* 0x000fe20003800000 */
[----:B------:R-:W-:Y:S01]  /*3160*/  FMUL R5, R5, R56 ;  /* 0x0000003805057220 */ /* 0x000fe20000400000 */
[----:B------:R-:W-:-:S03]  /*3170*/  ISETP.GT.AND P3, PT, R3, RZ, P0 ;  /* 0x000000ff0300720c */ /* 0x000fc60000764270 */
[----:B------:R-:W-:-:S05]  /*3180*/  FFMA R5, R52, R23, R5 ;  /* 0x0000001734057223 */ /* 0x000fca0000000005 */
[----:B------:R-:W-:-:S04]  /*3190*/  F2FP.BF16.F32.PACK_AB R5, RZ, R5 ;  /* 0x00000005ff05723e */ /* 0x000fc800000010ff */
[----:B0-----:R-:W-:Y:S01]  /*31a0*/  PRMT R14, R5, 0x7610, R14 ;  /* 0x00007610050e7816 */ /* 0x001fe2000000000e */
[----:B------:R-:W-:-:S05]  /*31b0*/  @P2 IMAD.MOV.U32 R5, RZ, RZ, R9 ;  /* 0x000000ffff052224 */ /* 0x000fca00078e0009 */
[----:B------:R0:W-:Y:S01]  /*31c0*/  @P2 STG.E.U16 desc[UR36][R4.64+0x70], R14 ;  /* 0x0000700e04002986 */ /* 0x0001e2000c101524 */
[----:B------:R-:W-:Y:S05]  /*31d0*/  @!P3 BRA `(.L_x_85) ;  /* 0x000000000004b947 */ /* 0x000fea0003800000 */
[----:B------:R0:W5:Y:S02]  /*31e0*/  LDG.E.LTC128B.U16 R24, desc[UR36][R6.64+0x72] ;  /* 0x0000722406187981 */ /* 0x000164000c1e1520 */
.L_x_85:
[----:B------:R-:W-:Y:S05]  /*31f0*/  BSYNC B1 ;  /* 0x0000000000017941 */ /* 0x000fea0003800000 */
.L_x_84:
        /* <DEDUP_REMOVED lines=9> */
.L_x_87:
[----:B------:R-:W-:Y:S05]  /*3290*/  BSYNC B1 ;  /* 0x0000000000017941 */ /* 0x000fea0003800000 */
.L_x_86:
[----:B-----5:R-:W-:Y:S01]  /*32a0*/  IMAD.U32 R5, R24, 0x10000, RZ ;  /* 0x0001000018057824 */ /* 0x020fe200078e00ff */
[----:B------:R-:W-:Y:S01]  /*32b0*/  ISETP.GT.AND P0, PT, R3, 0x8, P0 ;  /* 0x000000080300780c */ /* 0x000fe20000704270 */
[----:B0-----:R-:W-:Y:S01]  /*32c0*/  @P1 IMAD.MOV.U32 R4, RZ, RZ, R12 ;  /* 0x000000ffff041224 */ /* 0x001fe200078e000c */
[----:B------:R-:W-:Y:S01]  /*32d0*/  BSSY B1, `(.L_x_88) ;  /* 0x0000009000017945 */ /* 0x000fe20003800000 */
[----:B------:R-:W-:-:S04]  /*32e0*/  FMUL R5, R5, R56 ;  /* 0x0000003805057220 */ /* 0x000fc80000400000 */
[----:B------:R-:W-:-:S05]  /*32f0*/  FFMA R5, R54, R23, R5 ;  /* 0x0000001736057223 */ /* 0x000fca0000000005 */
[----:B------:R-:W-:-:S04]  /*3300*/  F2FP.BF16.F32.PACK_AB R5, RZ, R5 ;  /* 0x00000005ff05723e */ /* 0x000fc800000010ff */
[----:B-1-3--:R-:W-:Y:S01]  /*3310*/  PRMT R6, R5, 0x7610, R6 ;  /* 0x0000761005067816 */ /* 0x00afe20000000006 */
[----:B------:R-:W-:-:S05]  /*3320*/  @P1 IMAD.MOV.U32 R5, RZ, RZ, R13 ;  /* 0x000000ffff051224 */ /* 0x000fca00078e000d */
[----:B------:R0:W-:Y:S01]  /*3330*/  @P1 STG.E.U16 desc[UR36][R4.64+0x70], R6 ;  /* 0x0000700604001986 */ /* 0x0001e2000c101524 */
[----:B------:R-:W-:Y:S05]  /*3340*/  @!P0 BRA `(.L_x_89) ;  /* 0x0000000000048947 */ /* 0x000fea0003800000 */
[----:B------:R1:W5:Y:S02]  /*3350*/  LDG.E.LTC128B.U16 R24, desc[UR36][R10.64+0x72] ;  /* 0x000072240a187981 */ /* 0x000364000c1e1520 */
.L_x_89:
[----:B------:R-:W-:Y:S05]  /*3360*/  BSYNC B1 ;  /* 0x0000000000017941 */ /* 0x000fea0003800000 */
.L_x_88:
[----:B------:R-:W-:Y:S05]  /*3370*/  @!P0 BRA `(.L_x_90) ;  /* 0x0000000800a88947 */ /* 0x000fea0003800000 */
[----:B-----5:R-:W-:-:S04]  /*3380*/  IMAD.U32 R3, R24, 0x10000, RZ ;  /* 0x0001000018037824 */ /* 0x020fc800078e00ff */
[----:B0-----:R-:W-:-:S04]  /*3390*/  FMUL R4, R3, R56 ;  /* 0x0000003803047220 */ /* 0x001fc80000400000 */
[----:B------:R-:W-:-:S05]  /*33a0*/  FFMA R4, R55, R23, R4 ;  /* 0x0000001737047223 */ /* 0x000fca0000000004 */
[----:B------:R-:W-:-:S05]  /*33b0*/  F2FP.BF16.F32.PACK_AB R4, RZ, R4 ;  /* 0x00000004ff04723e */ /* 0x000fca00000010ff */
[----:B------:R3:W-:Y:S01]  /*33c0*/  STG.E.U16 desc[UR36][R12.64+0x72], R4 ;  /* 0x000072040c007986 */ /* 0x0007e2000c101524 */
[----:B------:R-:W-:Y:S05]  /*33d0*/  BRA `(.L_x_90) ;  /* 0x0000000800907947 */ /* 0x000fea0003800000 */
.L_x_29:
[----:B------:R-:W-:Y:S01]  /*33e0*/  ISETP.GT.AND P0, PT, R4, 0x1, PT ;  /* 0x000000010400780c */ /* 0x000fe20003f04270 */
[----:B------:R-:W-:Y:S01]  /*33f0*/  ULDC.64 UR4, c[0x0][0x5c0] ;  /* 0x0001700000047ab9 */ /* 0x000fe20000000a00 */
[-C--:B------:R-:W-:Y:S01]  /*3400*/  FMUL R24, R24, R23.reuse ;  /* 0x0000001718187220 */ /* 0x080fe20000400000 */
[-C--:B------:R-:W-:Y:S01]  /*3410*/  FMUL R25, R25, R23.reuse ;  /* 0x0000001719197220 */ /* 0x080fe20000400000 */
[----:B------:R-:W-:Y:S01]  /*3420*/  ISETP.GT.AND P3, PT, R3, RZ, P0 ;  /* 0x000000ff0300720c */ /* 0x000fe20000764270 */
[-C--:B------:R-:W-:Y:S01]  /*3430*/  FMUL R26, R26, R23.reuse ;  /* 0x000000171a1a7220 */ /* 0x080fe20000400000 */
[----:B------:R-:W-:Y:S01]  /*3440*/  LEA R6, P4, R58, UR4, 0x1 ;  /* 0x000000043a067c11 */ /* 0x000fe2000f8808ff */
[-C--:B------:R-:W-:Y:S01]  /*3450*/  FMUL R27, R27, R23.reuse ;  /* 0x000000171b1b7220 */ /* 0x080fe20000400000 */
[----:B------:R-:W-:Y:S01]  /*3460*/  F2FP.BF16.F32.PACK_AB R24, RZ, R24 ;  /* 0x00000018ff18723e */ /* 0x000fe200000010ff */
[-C--:B------:R-:W-:Y:S01]  /*3470*/  FMUL R28, R28, R23.reuse ;  /* 0x000000171c1c7220 */ /* 0x080fe20000400000 */
[----:B------:R-:W-:Y:S01]  /*3480*/  LEA.HI.X R7, R58, UR5, R75, 0x1, P4 ;  /* 0x000000053a077c11 */ /* 0x000fe2000a0f0c4b */
[----:B------:R-:W-:Y:S01]  /*3490*/  FMUL R29, R29, R23 ;  /* 0x000000171d1d7220 */ /* 0x000fe20000400000 */
[----:B------:R-:W-:Y:S01]  /*34a0*/  F2FP.BF16.F32.PACK_AB R25, RZ, R25 ;  /* 0x00000019ff19723e */ /* 0x000fe200000010ff */
[-C--:B------:R-:W-:Y:S01]  /*34b0*/  FMUL R30, R30, R23.reuse ;  /* 0x000000171e1e7220 */ /* 0x080fe20000400000 */
[----:B------:R-:W-:Y:S01]  /*34c0*/  SHF.L.U64.HI R67, R66, 0x4, R67 ;  /* 0x0000000442437819 */ /* 0x000fe20000010243 */
[----:B------:R-:W-:Y:S01]  /*34d0*/  @P1 STG.E.U16 desc[UR36][R6.64], R24 ;  /* 0x0000001806001986 */ /* 0x000fe2000c101524 */
[----:B------:R-:W-:Y:S01]  /*34e0*/  ISETP.GT.AND P1, PT, R4, 0x8, PT ;  /* 0x000000080400780c */ /* 0x000fe20003f24270 */
[-C--:B------:R-:W-:Y:S01]  /*34f0*/  FMUL R31, R31, R23.reuse ;  /* 0x000000171f1f7220 */ /* 0x080fe20000400000 */
[C---:B------:R-:W-:Y:S01]  /*3500*/  ISETP.GT.AND P4, PT, R3.reuse, 0x8, P0 ;  /* 0x000000080300780c */ /* 0x040fe20000784270 */
[----:B------:R-:W-:Y:S01]  /*3510*/  @P3 STG.E.U16 desc[UR36][R6.64+0x2], R25 ;  /* 0x0000021906003986 */ /* 0x000fe2000c101524 */
[----:B------:R-:W-:Y:S01]  /*3520*/  LEA R8, P3, R66, R6, 0x4 ;  /* 0x0000000642087211 */ /* 0x000fe200078620ff */
[-C--:B------:R-:W-:Y:S01]  /*3530*/  FMUL R32, R32, R23.reuse ;  /* 0x0000001720207220 */ /* 0x080fe20000400000 */
[----:B------:R-:W-:Y:S01]  /*3540*/  ISETP.GT.AND P2, PT, R3, 0x8, P2 ;  /* 0x000000080300780c */ /* 0x000fe20001744270 */
[-C--:B------:R-:W-:Y:S01]  /*3550*/  FMUL R33, R33, R23.reuse ;  /* 0x0000001721217220 */ /* 0x080fe20000400000 */
[----:B------:R-:W-:Y:S01]  /*3560*/  ISETP.GT.AND P0, PT, R4, 0x9, PT ;  /* 0x000000090400780c */ /* 0x000fe20003f04270 */
[----:B------:R-:W-:Y:S01]  /*3570*/  IMAD.X R9, R67, 0x1, R7, P3 ;  /* 0x0000000143097824 */ /* 0x000fe200018e0607 */
[C---:B------:R-:W-:Y:S01]  /*3580*/  ISETP.GT.AND P5, PT, R3.reuse, RZ, P1 ;  /* 0x000000ff0300720c */ /* 0x040fe20000fa4270 */
[-C--:B------:R-:W-:Y:S01]  /*3590*/  FMUL R34, R34, R23.reuse ;  /* 0x0000001722227220 */ /* 0x080fe20000400000 */
[----:B------:R-:W-:Y:S01]  /*35a0*/  ISETP.GT.AND P3, PT, R3, RZ, P0 ;  /* 0x000000ff0300720c */ /* 0x000fe20000764270 */
[-C--:B------:R-:W-:Y:S01]  /*35b0*/  FMUL R35, R35, R23.reuse ;  /* 0x0000001723237220 */ /* 0x080fe20000400000 */
[----:B------:R-:W-:Y:S01]  /*35c0*/  F2FP.BF16.F32.PACK_AB R26, RZ, R26 ;  /* 0x0000001aff1a723e */ /* 0x000fe200000010ff */
[----:B------:R-:W-:Y:S01]  /*35d0*/  FMUL R36, R36, R23 ;  /* 0x0000001724247220 */ /* 0x000fe20000400000 */
[----:B------:R-:W-:Y:S01]  /*35e0*/  F2FP.BF16.F32.PACK_AB R27, RZ, R27 ;  /* 0x0000001bff1b723e */ /* 0x000fe200000010ff */
[----:B------:R-:W-:Y:S01]  /*35f0*/  FMUL R37, R37, R23 ;  /* 0x0000001725257220 */ /* 0x000fe20000400000 */
[----:B------:R-:W-:Y:S01]  /*3600*/  F2FP.BF16.F32.PACK_AB R28, RZ, R28 ;  /* 0x0000001cff1c723e */ /* 0x000fe200000010ff */
[----:B------:R-:W-:Y:S01]  /*3610*/  @P2 STG.E.U16 desc[UR36][R8.64], R26 ;  /* 0x0000001a08002986 */ /* 0x000fe2000c101524 */
[----:B------:R-:W-:Y:S01]  /*3620*/  F2FP.BF16.F32.PACK_AB R29, RZ, R29 ;  /* 0x0000001dff1d723e */ /* 0x000fe200000010ff */
[-C--:B------:R-:W-:Y:S01]  /*3630*/  FMUL R38, R38, R23.reuse ;  /* 0x0000001726267220 */ /* 0x080fe20000400000 */
[----:B------:R-:W-:Y:S01]  /*3640*/  ISETP.GT.AND P2, PT, R3, 0x8, P1 ;  /* 0x000000080300780c */ /* 0x000fe20000f44270 */
[----:B------:R-:W-:Y:S01]  /*3650*/  @P4 STG.E.U16 desc[UR36][R8.64+0x2], R27 ;  /* 0x0000021b08004986 */ /* 0x000fe2000c101524 */
[----:B------:R-:W-:Y:S01]  /*3660*/  ISETP.GT.AND P1, PT, R4, 0x10, PT ;  /* 0x000000100400780c */ /* 0x000fe20003f24270 */
[-C--:B------:R-:W-:Y:S01]  /*3670*/  FMUL R39, R39, R23.reuse ;  /* 0x0000001727277220 */ /* 0x080fe20000400000 */
[----:B------:R-:W-:Y:S01]  /*3680*/  F2FP.BF16.F32.PACK_AB R30, RZ, R30 ;  /* 0x0000001eff1e723e */ /* 0x000fe200000010ff */
[----:B------:R-:W-:Y:S01]  /*3690*/  @P5 STG.E.U16 desc[UR36][R6.64+0x10], R28 ;  /* 0x0000101c06005986 */ /* 0x000fe2000c101524 */
[C---:B------:R-:W-:Y:S01]  /*36a0*/  ISETP.GT.AND P4, PT, R3.reuse, RZ, P1 ;  /* 0x000000ff0300720c */ /* 0x040fe20000f84270 */
[----:B------:R-:W-:Y:S01]  /*36b0*/  FMUL R40, R40, R23 ;  /* 0x0000001728287220 */ /* 0x000fe20000400000 */
[----:B------:R-:W-:Y:S01]  /*36c0*/  F2FP.BF16.F32.PACK_AB R31, RZ, R31 ;  /* 0x0000001fff1f723e */ /* 0x000fe200000010ff */
[----:B------:R-:W-:Y:S01]  /*36d0*/  @P3 STG.E.U16 desc[UR36][R6.64+0x12], R29 ;  /* 0x0000121d06003986 */ /* 0x000fe2000c101524 */
[----:B------:R-:W-:Y:S01]  /*36e0*/  ISETP.GT.AND P3, PT, R3, 0x8, P0 ;  /* 0x000000080300780c */ /* 0x000fe20000764270 */
[-C--:B------:R-:W-:Y:S01]  /*36f0*/  FMUL R41, R41, R23.reuse ;  /* 0x0000001729297220 */ /* 0x080fe20000400000 */
[----:B------:R-:W-:Y:S01]  /*3700*/  ISETP.GT.AND P0, PT, R4, 0x11, PT ;  /* 0x000000110400780c */ /* 0x000fe20003f04270 */
[----:B------:R-:W-:Y:S01]  /*3710*/  @P2 STG.E.U16 desc[UR36][R8.64+0x10], R30 ;  /* 0x0000101e08002986 */ /* 0x000fe2000c101524 */
[----:B------:R-:W-:Y:S01]  /*3720*/  F2FP.BF16.F32.PACK_AB R32, RZ, R32 ;  /* 0x00000020ff20723e */ /* 0x000fe200000010ff */
[-C--:B------:R-:W-:Y:S01]  /*3730*/  FMUL R42, R42, R23.reuse ;  /* 0x000000172a2a7220 */ /* 0x080fe20000400000 */
[----:B------:R-:W-:Y:S01]  /*3740*/  ISETP.GT.AND P5, PT, R3, RZ, P0 ;  /* 0x000000ff0300720c */ /* 0x000fe200007a4270 */
[-C--:B------:R-:W-:Y:S01]  /*3750*/  FMUL R43, R43, R23.reuse ;  /* 0x000000172b2b7220 */ /* 0x080fe20000400000 */
[----:B------:R-:W-:Y:S01]  /*3760*/  ISETP.GT.AND P2, PT, R3, 0x8, P1 ;  /* 0x000000080300780c */ /* 0x000fe20000f44270 */
[-C--:B------:R-:W-:Y:S01]  /*3770*/  FMUL R44, R44, R23.reuse ;  /* 0x000000172c2c7220 */ /* 0x080fe20000400000 */
[----:B------:R-:W-:Y:S01]  /*3780*/  ISETP.GT.AND P1, PT, R4, 0x18, PT ;  /* 0x000000180400780c */ /* 0x000fe20003f24270 */
[----:B------:R-:W-:Y:S01]  /*3790*/  FMUL R45, R45, R23 ;  /* 0x000000172d2d7220 */ /* 0x000fe20000400000 */
[----:B------:R-:W-:Y:S01]  /*37a0*/  F2FP.BF16.F32.PACK_AB R33, RZ, R33 ;  /* 0x00000021ff21723e */ /* 0x000fe200000010ff */
[----:B------:R-:W-:Y:S01]  /*37b0*/  @P3 STG.E.U16 desc[UR36][R8.64+0x12], R31 ;  /* 0x0000121f08003986 */ /* 0x000fe2000c101524 */
[C---:B------:R-:W-:Y:S01]  /*37c0*/  ISETP.GT.AND P3, PT, R3.reuse, 0x8, P0 ;  /* 0x000000080300780c */ /* 0x040fe20000764270 */
[-C--:B------:R-:W-:Y:S01]  /*37d0*/  FMUL R46, R46, R23.reuse ;  /* 0x000000172e2e7220 */ /* 0x080fe20000400000 */
[----:B------:R-:W-:Y:S01]  /*37e0*/  ISETP.GT.AND P0, PT, R4, 0x19, PT ;  /* 0x000000190400780c */ /* 0x000fe20003f04270 */
[----:B------:R-:W-:Y:S01]  /*37f0*/  @P4 STG.E.U16 desc[UR36][R6.64+0x20], R32 ;  /* 0x0000202006004986 */ /* 0x000fe2000c101524 */
[----:B------:R-:W-:Y:S01]  /*3800*/  ISETP.GT.AND P4, PT, R3, RZ, P1 ;  /* 0x000000ff0300720c */ /* 0x000fe20000f84270 */
[-C--:B------:R-:W-:Y:S01]  /*3810*/  FMUL R47, R47, R23.reuse ;  /* 0x000000172f2f7220 */ /* 0x080fe20000400000 */
[----:B------:R-:W-:Y:S01]  /*3820*/  F2FP.BF16.F32.PACK_AB R34, RZ, R34 ;  /* 0x00000022ff22723e */ /* 0x000fe200000010ff */
[----:B------:R-:W-:Y:S01]  /*3830*/  @P5 STG.E.U16 desc[UR36][R6.64+0x22], R33 ;  /* 0x0000222106005986 */ /* 0x000fe2000c101524 */
[----:B------:R-:W-:Y:S01]  /*3840*/  ISETP.GT.AND P5, PT, R3, RZ, P0 ;  /* 0x000000ff0300720c */ /* 0x000fe200007a4270 */
[----:B------:R-:W-:Y:S01]  /*3850*/  FMUL R48, R48, R23 ;  /* 0x0000001730307220 */ /* 0x000fe20000400000 */
[----:B------:R-:W-:Y:S01]  /*3860*/  F2FP.BF16.F32.PACK_AB R35, RZ, R35 ;  /* 0x00000023ff23723e */ /* 0x000fe200000010ff */
[----:B------:R-:W-:Y:S01]  /*3870*/  @P2 STG.E.U16 desc[UR36][R8.64+0x20], R34 ;  /* 0x0000202208002986 */ /* 0x000fe2000c101524 */
[----:B------:R-:W-:Y:S01]  /*3880*/  F2FP.BF16.F32.PACK_AB R36, RZ, R36 ;  /* 0x00000024ff24723e */ /* 0x000fe200000010ff */
[-C--:B------:R-:W-:Y:S01]  /*3890*/  FMUL R49, R49, R23.reuse ;  /* 0x0000001731317220 */ /* 0x080fe20000400000 */
[C---:B------:R-:W-:Y:S01]  /*38a0*/  ISETP.GT.AND P2, PT, R3.reuse, 0x8, P1 ;  /* 0x000000080300780c */ /* 0x040fe20000f44270 */
[----:B------:R-:W-:Y:S01]  /*38b0*/  @P3 STG.E.U16 desc[UR36][R8.64+0x22], R35 ;  /* 0x0000222308003986 */ /* 0x000fe2000c101524 */
[----:B------:R-:W-:Y:S01]  /*38c0*/  ISETP.GT.AND P1, PT, R4, 0x20, PT ;  /* 0x000000200400780c */ /* 0x000fe20003f24270 */
[----:B------:R-:W-:Y:S01]  /*38d0*/  FMUL R50, R50, R23 ;  /* 0x0000001732327220 */ /* 0x000fe20000400000 */
[----:B------:R-:W-:Y:S01]  /*38e0*/  F2FP.BF16.F32.PACK_AB R37, RZ, R37 ;  /* 0x00000025ff25723e */ /* 0x000fe200000010ff */
[----:B------:R-:W-:Y:S01]  /*38f0*/  @P4 STG.E.U16 desc[UR36][R6.64+0x30], R36 ;  /* 0x0000302406004986 */ /* 0x000fe2000c101524 */
[----:B------:R-:W-:Y:S01]  /*3900*/  ISETP.GT.AND P3, PT, R3, 0x8, P0 ;  /* 0x000000080300780c */ /* 0x000fe20000764270 */
[-C--:B------:R-:W-:Y:S01]  /*3910*/  FMUL R51, R51, R23.reuse ;  /* 0x0000001733337220 */ /* 0x080fe20000400000 */
[----:B------:R-:W-:Y:S01]  /*3920*/  ISETP.GT.AND P0, PT, R4, 0x21, PT ;  /* 0x000000210400780c */ /* 0x000fe20003f04270 */
[----:B------:R-:W-:Y:S01]  /*3930*/  @P5 STG.E.U16 desc[UR36][R6.64+0x32], R37 ;  /* 0x0000322506005986 */ /* 0x000fe2000c101524 */
        /* <DEDUP_REMOVED lines=10> */
[----:B------:R-:W-:-:S02]  /*39e0*/  F2FP.BF16.F32.PACK_AB R41, RZ, R41 ;  /* 0x00000029ff29723e */ /* 0x000fc400000010ff */
[C---:B------:R-:W-:Y:S01]  /*39f0*/  ISETP.GT.AND P1, PT, R3.reuse, 0x8, P1 ;  /* 0x000000080300780c */ /* 0x040fe20000f24270 */
[----:B------:R-:W-:Y:S01]  /*3a00*/  @P3 STG.E.U16 desc[UR36][R8.64+0x32], R39 ;  /* 0x0000322708003986 */ /* 0x000fe2000c101524 */
[C---:B------:R-:W-:Y:S02]  /*3a10*/  ISETP.GT.AND P2, PT, R3.reuse, 0x8, P0 ;  /* 0x000000080300780c */ /* 0x040fe40000744270 */
[C---:B------:R-:W-:Y:S01]  /*3a20*/  ISETP.GT.AND P0, PT, R4.reuse, 0x29, PT ;  /* 0x000000290400780c */ /* 0x040fe20003f04270 */
[----:B------:R-:W-:Y:S01]  /*3a30*/  @P4 STG.E.U16 desc[UR36][R6.64+0x40], R40 ;  /* 0x0000402806004986 */ /* 0x000fe2000c101524 */
[----:B------:R-:W-:Y:S02]  /*3a40*/  ISETP.GT.AND P4, PT, R4, 0x28, PT ;  /* 0x000000280400780c */ /* 0x000fe40003f84270 */
[----:B------:R-:W-:Y:S01]  /*3a50*/  F2FP.BF16.F32.PACK_AB R42, RZ, R42 ;  /* 0x0000002aff2a723e */ /* 0x000fe200000010ff */
[----:B------:R-:W-:Y:S01]  /*3a60*/  @P5 STG.E.U16 desc[UR36][R6.64+0x42], R41 ;  /* 0x0000422906005986 */ /* 0x000fe2000c101524 */
[----:B------:R-:W-:-:S02]  /*3a70*/  ISETP.GT.AND P5, PT, R3, RZ, P4 ;  /* 0x000000ff0300720c */ /* 0x000fc400027a4270 */
[C---:B------:R-:W-:Y:S01]  /*3a80*/  ISETP.GT.AND P3, PT, R3.reuse, RZ, P0 ;  /* 0x000000ff0300720c */ /* 0x040fe20000764270 */
[----:B------:R-:W-:Y:S01]  /*3a90*/  @P1 STG.E.U16 desc[UR36][R8.64+0x40], R42 ;  /* 0x0000402a08001986 */ /* 0x000fe2000c101524 */
[----:B------:R-:W-:Y:S02]  /*3aa0*/  F2FP.BF16.F32.PACK_AB R43, RZ, R43 ;  /* 0x0000002bff2b723e */ /* 0x000fe400000010ff */
[----:B------:R-:W-:Y:S02]  /*3ab0*/  F2FP.BF16.F32.PACK_AB R44, RZ, R44 ;  /* 0x0000002cff2c723e */ /* 0x000fe400000010ff */
[C---:B------:R-:W-:Y:S01]  /*3ac0*/  ISETP.GT.AND P4, PT, R3.reuse, 0x8, P4 ;  /* 0x000000080300780c */ /* 0x040fe20002784270 */
[----:B------:R-:W-:Y:S01]  /*3ad0*/  @P2 STG.E.U16 desc[UR36][R8.64+0x42], R43 ;  /* 0x0000422b08002986 */ /* 0x000fe2000c101524 */
[----:B------:R-:W-:Y:S02]  /*3ae0*/  F2FP.BF16.F32.PACK_AB R45, RZ, R45 ;  /* 0x0000002dff2d723e */ /* 0x000fe400000010ff */
[----:B------:R-:W-:Y:S01]  /*3af0*/  ISETP.GT.AND P2, PT, R4, 0x31, PT ;  /* 0x000000310400780c */ /* 0x000fe20003f44270 */
[----:B------:R-:W-:Y:S01]  /*3b00*/  @P5 STG.E.U16 desc[UR36][R6.64+0x50], R44 ;  /* 0x0000502c06005986 */ /* 0x000fe2000c101524 */
[----:B------:R-:W-:-:S02]  /*3b10*/  ISETP.GT.AND P5, PT, R3, 0x8, P0 ;  /* 0x000000080300780c */ /* 0x000fc400007a4270 */
[C---:B------:R-:W-:Y:S01]  /*3b20*/  ISETP.GT.AND P1, PT, R4.reuse, 0x38, PT ;  /* 0x000000380400780c */ /* 0x040fe20003f24270 */
[----:B------:R-:W-:Y:S01]  /*3b30*/  @P3 STG.E.U16 desc[UR36][R6.64+0x52], R45 ;  /* 0x0000522d06003986 */ /* 0x000fe2000c101524 */
[C---:B------:R-:W-:Y:S02]  /*3b40*/  ISETP.GT.AND P3, PT, R4.reuse, 0x30, PT ;  /* 0x000000300400780c */ /* 0x040fe40003f64270 */
[----:B------:R-:W-:Y:S01]  /*3b50*/  ISETP.GT.AND P0, PT, R4, 0x39, PT ;  /* 0x000000390400780c */ /* 0x000fe20003f04270 */
[----:B------:R-:W-:Y:S01]  /*3b60*/  @P4 IMAD.MOV.U32 R4, RZ, RZ, R8 ;  /* 0x000000ffff044224 */ /* 0x000fe200078e0008 */
[----:B------:R-:W-:Y:S01]  /*3b70*/  F2FP.BF16.F32.PACK_AB R46, RZ, R46 ;  /* 0x0000002eff2e723e */ /* 0x000fe200000010ff */
[----:B------:R-:W-:Y:S01]  /*3b80*/  @P4 IMAD.MOV.U32 R5, RZ, RZ, R9 ;  /* 0x000000ffff054224 */ /* 0x000fe200078e0009 */
[----:B------:R-:W-:Y:S02]  /*3b90*/  F2FP.BF16.F32.PACK_AB R47, RZ, R47 ;  /* 0x0000002fff2f723e */ /* 0x000fe400000010ff */
[----:B------:R-:W-:-:S02]  /*3ba0*/  F2FP.BF16.F32.PACK_AB R48, RZ, R48 ;  /* 0x00000030ff30723e */ /* 0x000fc400000010ff */
[----:B------:R0:W-:Y:S01]  /*3bb0*/  @P4 STG.E.U16 desc[UR36][R4.64+0x50], R46 ;  /* 0x0000502e04004986 */ /* 0x0001e2000c101524 */
[C---:B------:R-:W-:Y:S02]  /*3bc0*/  ISETP.GT.AND P4, PT, R3.reuse, RZ, P2 ;  /* 0x000000ff0300720c */ /* 0x040fe40001784270 */
[----:B------:R-:W-:Y:S02]  /*3bd0*/  F2FP.BF16.F32.PACK_AB R49, RZ, R49 ;  /* 0x00000031ff31723e */ /* 0x000fe400000010ff */
[----:B------:R-:W-:Y:S02]  /*3be0*/  ISETP.GT.AND P2, PT, R3, 0x8, P2 ;  /* 0x000000080300780c */ /* 0x000fe40001744270 */
[----:B------:R-:W-:Y:S02]  /*3bf0*/  F2FP.BF16.F32.PACK_AB R50, RZ, R50 ;  /* 0x00000032ff32723e */ /* 0x000fe400000010ff */
[----:B------:R-:W-:Y:S02]  /*3c00*/  F2FP.BF16.F32.PACK_AB R51, RZ, R51 ;  /* 0x00000033ff33723e */ /* 0x000fe400000010ff */
[----:B------:R-:W-:Y:S01]  /*3c10*/  F2FP.BF16.F32.PACK_AB R52, RZ, R52 ;  /* 0x00000034ff34723e */ /* 0x000fe200000010ff */
[----:B0-----:R-:W-:Y:S01]  /*3c20*/  @P5 IMAD.MOV.U32 R4, RZ, RZ, R8 ;  /* 0x000000ffff045224 */ /* 0x001fe200078e0008 */
[----:B------:R-:W-:Y:S01]  /*3c30*/  F2FP.BF16.F32.PACK_AB R53, RZ, R53 ;  /* 0x00000035ff35723e */ /* 0x000fe200000010ff */
[----:B------:R-:W-:Y:S01]  /*3c40*/  @P5 IMAD.MOV.U32 R5, RZ, RZ, R9 ;  /* 0x000000ffff055224 */ /* 0x000fe200078e0009 */
[----:B------:R-:W-:-:S02]  /*3c50*/  F2FP.BF16.F32.PACK_AB R54, RZ, R54 ;  /* 0x00000036ff36723e */ /* 0x000fc400000010ff */
[----:B------:R-:W-:Y:S02]  /*3c60*/  F2FP.BF16.F32.PACK_AB R55, RZ, R55 ;  /* 0x00000037ff37723e */ /* 0x000fe400000010ff */
[----:B------:R0:W-:Y:S01]  /*3c70*/  @P5 STG.E.U16 desc[UR36][R4.64+0x52], R47 ;  /* 0x0000522f04005986 */ /* 0x0001e2000c101524 */
[C---:B------:R-:W-:Y:S02]  /*3c80*/  ISETP.GT.AND P5, PT, R3.reuse, RZ, P3 ;  /* 0x000000ff0300720c */ /* 0x040fe40001fa4270 */
[----:B------:R-:W-:-:S11]  /*3c90*/  ISETP.GT.AND P3, PT, R3, 0x8, P3 ;  /* 0x000000080300780c */ /* 0x000fd60001f64270 */
[----:B0-----:R-:W-:Y:S02]  /*3ca0*/  @P5 IMAD.MOV.U32 R4, RZ, RZ, R6 ;  /* 0x000000ffff045224 */ /* 0x001fe400078e0006 */
[----:B------:R-:W-:-:S05]  /*3cb0*/  @P5 IMAD.MOV.U32 R5, RZ, RZ, R7 ;  /* 0x000000ffff055224 */ /* 0x000fca00078e0007 */
[----:B------:R0:W-:Y:S01]  /*3cc0*/  @P5 STG.E.U16 desc[UR36][R4.64+0x60], R48 ;  /* 0x0000603004005986 */ /* 0x0001e2000c101524 */
[C---:B------:R-:W-:Y:S02]  /*3cd0*/  ISETP.GT.AND P5, PT, R3.reuse, RZ, P0 ;  /* 0x000000ff0300720c */ /* 0x040fe400007a4270 */
[----:B------:R-:W-:Y:S01]  /*3ce0*/  ISETP.GT.AND P0, PT, R3, 0x8, P0 ;  /* 0x000000080300780c */ /* 0x000fe20000704270 */
[----:B0-----:R-:W-:Y:S02]  /*3cf0*/  @P4 IMAD.MOV.U32 R4, RZ, RZ, R6 ;  /* 0x000000ffff044224 */ /* 0x001fe400078e0006 */
[----:B------:R-:W-:-:S05]  /*3d00*/  @P4 IMAD.MOV.U32 R5, RZ, RZ, R7 ;  /* 0x000000ffff054224 */ /* 0x000fca00078e0007 */
[----:B------:R0:W-:Y:S01]  /*3d10*/  @P4 STG.E.U16 desc[UR36][R4.64+0x62], R49 ;  /* 0x0000623104004986 */ /* 0x0001e2000c101524 */
[C---:B------:R-:W-:Y:S02]  /*3d20*/  ISETP.GT.AND P4, PT, R3.reuse, RZ, P1 ;  /* 0x000000ff0300720c */ /* 0x040fe40000f84270 */
[----:B------:R-:W-:Y:S01]  /*3d30*/  ISETP.GT.AND P1, PT, R3, 0x8, P1 ;  /* 0x000000080300780c */ /* 0x000fe20000f24270 */
[----:B0-----:R-:W-:Y:S02]  /*3d40*/  @P3 IMAD.MOV.U32 R4, RZ, RZ, R8 ;  /* 0x000000ffff043224 */ /* 0x001fe400078e0008 */
[----:B------:R-:W-:-:S05]  /*3d50*/  @P3 IMAD.MOV.U32 R5, RZ, RZ, R9 ;  /* 0x000000ffff053224 */ /* 0x000fca00078e0009 */
[----:B------:R0:W-:Y:S02]  /*3d60*/  @P3 STG.E.U16 desc[UR36][R4.64+0x60], R50 ;  /* 0x0000603204003986 */ /* 0x0001e4000c101524 */
[----:B0-----:R-:W-:Y:S02]  /*3d70*/  @P2 IMAD.MOV.U32 R4, RZ, RZ, R8 ;  /* 0x000000ffff042224 */ /* 0x001fe400078e0008 */
[----:B------:R-:W-:-:S05]  /*3d80*/  @P2 IMAD.MOV.U32 R5, RZ, RZ, R9 ;  /* 0x000000ffff052224 */ /* 0x000fca00078e0009 */
[----:B------:R0:W-:Y:S02]  /*3d90*/  @P2 STG.E.U16 desc[UR36][R4.64+0x62], R51 ;  /* 0x0000623304002986 */ /* 0x0001e4000c101524 */
[----:B0-----:R-:W-:Y:S02]  /*3da0*/  @P4 IMAD.MOV.U32 R4, RZ, RZ, R6 ;  /* 0x000000ffff044224 */ /* 0x001fe400078e0006 */
[----:B------:R-:W-:-:S05]  /*3db0*/  @P4 IMAD.MOV.U32 R5, RZ, RZ, R7 ;  /* 0x000000ffff054224 */ /* 0x000fca00078e0007 */
[----:B------:R0:W-:Y:S04]  /*3dc0*/  @P4 STG.E.U16 desc[UR36][R4.64+0x70], R52 ;  /* 0x0000703404004986 */ /* 0x0001e8000c101524 */
[----:B------:R1:W-:Y:S01]  /*3dd0*/  @P5 STG.E.U16 desc[UR36][R6.64+0x72], R53 ;  /* 0x0000723506005986 */ /* 0x0003e2000c101524 */
[----:B0-----:R-:W-:Y:S02]  /*3de0*/  @P1 IMAD.MOV.U32 R4, RZ, RZ, R8 ;  /* 0x000000ffff041224 */ /* 0x001fe400078e0008 */
[----:B------:R-:W-:-:S05]  /*3df0*/  @P1 IMAD.MOV.U32 R5, RZ, RZ, R9 ;  /* 0x000000ffff051224 */ /* 0x000fca00078e0009 */
[----:B------:R1:W-:Y:S04]  /*3e00*/  @P1 STG.E.U16 desc[UR36][R4.64+0x70], R54 ;  /* 0x0000703604001986 */ /* 0x0003e8000c101524 */
[----:B------:R1:W-:Y:S02]  /*3e10*/  @P0 STG.E.U16 desc[UR36][R8.64+0x72], R55 ;  /* 0x0000723708000986 */ /* 0x0003e4000c101524 */
.L_x_90:
[----:B------:R-:W-:Y:S05]  /*3e20*/  BSYNC B0 ;  /* 0x0000000000007941 */ /* 0x000fea0003800000 */
.L_x_28:
[----:B------:R-:W-:Y:S01]  /*3e30*/  ULDC UR4, c[0x0][0xc] ;  /* 0x0000030000047ab9 */ /* 0x000fe20000000800 */
[----:B------:R-:W-:Y:S01]  /*3e40*/  ULDC UR5, c[0x0][0x10] ;  /* 0x0000040000057ab9 */ /* 0x000fe20000000800 */
[----:B------:R-:W0:Y:S01]  /*3e50*/  LDC R3, c[0x0][0x14] ;  /* 0x00000500ff037b82 */ /* 0x000e220000000800 */
[----:B------:R-:W-:Y:S01]  /*3e60*/  UIMAD.WIDE.U32 UR4, UR4, UR5, URZ ;  /* 0x00000005040472a5 */ /* 0x000fe2000f8e003f */
[----:B------:R-:W-:Y:S02]  /*3e70*/  IMAD.MOV.U32 R59, RZ, RZ, -0x1 ;  /* 0xffffffffff3b7424 */ /* 0x000fe400078e00ff */
[----:B------:R-:W-:-:S03]  /*3e80*/  IMAD.MOV.U32 R57, RZ, RZ, -0x1 ;  /* 0xffffffffff397424 */ /* 0x000fc600078e00ff */
[----:B0-----:R-:W-:-:S04]  /*3e90*/  IMAD.WIDE.U32 R16, R3, UR4, R16 ;  /* 0x0000000403107c25 */ /* 0x001fc8000f8e0010 */
[----:B------:R-:W-:Y:S01]  /*3ea0*/  IMAD R3, R3, UR5, RZ ;  /* 0x0000000503037c24 */ /* 0x000fe2000f8e02ff */
[----:B------:R-:W-:Y:S02]  /*3eb0*/  ULDC.64 UR4, c[0x0][0x650] ;  /* 0x0001940000047ab9 */ /* 0x000fe40000000a00 */
[----:B------:R-:W-:Y:S01]  /*3ec0*/  ISETP.GE.U32.AND P0, PT, R16, UR4, PT ;  /* 0x0000000410007c0c */ /* 0x000fe2000bf06070 */
[--C-:B------:R-:W-:Y:S01]  /*3ed0*/  IMAD.IADD R17, R17, 0x1, R3.reuse ;  /* 0x0000000111117824 */ /* 0x100fe200078e0203 */
[----:B------:R-:W-:-:S04]  /*3ee0*/  PRMT R3, RZ, 0x7610, R3 ;  /* 0x00007610ff037816 */ /* 0x000fc80000000003 */
[----:B------:R-:W-:-:S13]  /*3ef0*/  ISETP.GE.U32.AND.EX P0, PT, R17, UR5, PT, P0 ;  /* 0x0000000511007c0c */ /* 0x000fda000bf06100 */
[----:B------:R-:W-:Y:S05]  /*3f00*/  @P0 BRA `(.L_x_91) ;  /* 0x0000000400640947 */ /* 0x000fea0003800000 */
[----:B---3--:R-:W0:Y:S01]  /*3f10*/  S2R R12, SR_CTAID.X ;  /* 0x00000000000c7919 */ /* 0x008e220000002500 */
[----:B-12-4-:R-:W1:Y:S01]  /*3f20*/  LDC.64 R10, c[0x0][0x628] ;  /* 0x00018a00ff0a7b82 */ /* 0x016e620000000a00 */
[----:B------:R-:W-:Y:S01]  /*3f30*/  ULDC UR4, c[0x0][0x150] ;  /* 0x0000540000047ab9 */ /* 0x000fe20000000800 */
[----:B------:R-:W-:Y:S01]  /*3f40*/  IMAD.MOV.U32 R8, RZ, RZ, R16 ;  /* 0x000000ffff087224 */ /* 0x000fe200078e0010 */
[----:B-----5:R-:W2:Y:S01]  /*3f50*/  S2R R24, SR_CTAID.Y ;  /* 0x0000000000187919 */ /* 0x020ea20000002600 */
[----:B------:R-:W-:-:S04]  /*3f60*/  IMAD.MOV.U32 R9, RZ, RZ, R17 ;  /* 0x000000ffff097224 */ /* 0x000fc800078e0011 */
[----:B------:R-:W3:Y:S08]  /*3f70*/  LDC R21, c[0x0][0x144] ;  /* 0x00005100ff157b82 */ /* 0x000ef00000000800 */
[----:B------:R-:W4:Y:S08]  /*3f80*/  LDC R0, c[0x0][0x630] ;  /* 0x00018c00ff007b82 */ /* 0x000f300000000800 */
[----:B------:R-:W2:Y:S01]  /*3f90*/  LDC.64 R14, c[0x0][0x620] ;  /* 0x00018800ff0e7b82 */ /* 0x000ea20000000a00 */
[----:B-1----:R-:W-:-:S04]  /*3fa0*/  ISETP.NE.U32.AND P0, PT, R10, RZ, PT ;  /* 0x000000ff0a00720c */ /* 0x002fc80003f05070 */
[----:B------:R-:W-:Y:S02]  /*3fb0*/  ISETP.NE.AND.EX P0, PT, R11, RZ, PT, P0 ;  /* 0x000000ff0b00720c */ /* 0x000fe40003f05300 */
[----:B0-----:R-:W-:-:S05]  /*3fc0*/  I2FP.F32.U32 R3, R12 ;  /* 0x0000000c00037245 */ /* 0x001fca0000201000 */
[----:B------:R-:W-:-:S04]  /*3fd0*/  FMUL R3, R3, UR4 ;  /* 0x0000000403037c20 */ /* 0x000fc80008400000 */
[----:B------:R0:W1:Y:S02]  /*3fe0*/  F2I.U32.TRUNC.NTZ R20, R3 ;  /* 0x0000000300147305 */ /* 0x000064000020f000 */
[----:B---34-:R-:W-:Y:S05]  /*3ff0*/  @!P0 BRA `(.L_x_92) ;  /* 0x0000000000288947 */ /* 0x018fea0003800000 */
[----:B0-----:R-:W0:Y:S02]  /*4000*/  LDC R3, c[0x0][0x634] ;  /* 0x00018d00ff037b82 */ /* 0x001e240000000800 */
        /* <DEDUP_REMOVED lines=9> */
.L_x_92:
[----:B------:R-:W3:Y:S01]  /*40a0*/  LDC.64 R28, c[0x0][0x640] ;  /* 0x00019000ff1c7b82 */ /* 0x000ee20000000a00 */
[-CC-:B------:R-:W-:Y:S01]  /*40b0*/  SHF.R.U64 R57, R8, R0.reuse, R9.reuse ;  /* 0x0000000008397219 */ /* 0x180fe20000001209 */
[----:B-1----:R-:W-:Y:S01]  /*40c0*/  IMAD.MOV R20, RZ, RZ, -R20 ;  /* 0x000000ffff147224 */ /* 0x002fe200078e0a14 */
[----:B------:R-:W-:Y:S01]  /*40d0*/  SHF.R.U32.HI R0, RZ, R0, R9 ;  /* 0x00000000ff007219 */ /* 0x000fe20000011609 */
[----:B------:R-:W-:Y:S01]  /*40e0*/  ULDC UR4, c[0x0][0x154] ;  /* 0x0000550000047ab9 */ /* 0x000fe20000000800 */
[----:B0-----:R-:W-:Y:S01]  /*40f0*/  IADD3 R3, P0, RZ, -R57, RZ ;  /* 0x80000039ff037210 */ /* 0x001fe20007f1e0ff */
[----:B------:R-:W-:Y:S02]  /*4100*/  IMAD R21, R21, R20, R12 ;  /* 0x0000001415157224 */ /* 0x000fe400078e020c */
[----:B------:R-:W0:Y:S01]  /*4110*/  LDC R6, c[0x0][0x618] ;  /* 0x00018600ff067b82 */ /* 0x000e220000000800 */
[----:B------:R-:W-:Y:S02]  /*4120*/  IMAD.MOV.U32 R7, RZ, RZ, 0x1 ;  /* 0x00000001ff077424 */ /* 0x000fe400078e00ff */
[----:B------:R-:W-:-:S04]  /*4130*/  IMAD.X R5, RZ, RZ, ~R0, P0 ;  /* 0x000000ffff057224 */ /* 0x000fc800000e0e00 */
[-C--:B--2---:R-:W-:Y:S01]  /*4140*/  IMAD R0, R5, R14.reuse, RZ ;  /* 0x0000000e05007224 */ /* 0x084fe200078e02ff */
[----:B------:R-:W1:Y:S01]  /*4150*/  LDC R8, c[0x0][0x608] ;  /* 0x00018200ff087b82 */ /* 0x000e620000000800 */
[----:B------:R-:W-:-:S04]  /*4160*/  IMAD.WIDE.U32 R4, R3, R14, R16 ;  /* 0x0000000e03047225 */ /* 0x000fc800078e0010 */
[----:B------:R-:W-:Y:S01]  /*4170*/  IMAD R3, R3, R15, R0 ;  /* 0x0000000f03037224 */ /* 0x000fe200078e0200 */
[----:B------:R-:W-:Y:S02]  /*4180*/  I2FP.F32.U32 R0, R24 ;  /* 0x0000001800007245 */ /* 0x000fe40000201000 */
[----:B------:R-:W2:Y:S01]  /*4190*/  LDC R26, c[0x0][0x658] ;  /* 0x00019600ff1a7b82 */ /* 0x000ea20000000800 */
[----:B------:R-:W-:Y:S01]  /*41a0*/  IMAD.IADD R3, R5, 0x1, R3 ;  /* 0x0000000105037824 */ /* 0x000fe200078e0203 */
[----:B---3--:R-:W-:Y:S01]  /*41b0*/  ISETP.NE.U32.AND P0, PT, R28, RZ, PT ;  /* 0x000000ff1c00720c */ /* 0x008fe20003f05070 */
[----:B------:R-:W-:Y:S01]  /*41c0*/  FMUL R0, R0, UR4 ;  /* 0x0000000400007c20 */ /* 0x000fe20008400000 */
[----:B------:R-:W-:Y:S02]  /*41d0*/  IMAD.MOV.U32 R5, RZ, RZ, -0x1 ;  /* 0xffffffffff057424 */ /* 0x000fe400078e00ff */
[----:B------:R-:W-:Y:S01]  /*41e0*/  ISETP.NE.AND.EX P0, PT, R29, RZ, PT, P0 ;  /* 0x000000ff1d00720c */ /* 0x000fe20003f05300 */
[----:B------:R3:W4:Y:S01]  /*41f0*/  F2I.U32.TRUNC.NTZ R13, R0 ;  /* 0x00000000000d7305 */ /* 0x000722000020f000 */
[----:B------:R-:W3:Y:S01]  /*4200*/  LDC R15, c[0x0][0x148] ;  /* 0x00005200ff0f7b82 */ /* 0x000ee20000000800 */
[----:B0-----:R-:W-:-:S02]  /*4210*/  SHF.R.U64 R12, R4, R6, R3 ;  /* 0x00000006040c7219 */ /* 0x001fc40000001203 */
[----:B------:R-:W-:-:S05]  /*4220*/  SHF.R.U32.HI R3, RZ, R6, R3 ;  /* 0x00000006ff037219 */ /* 0x000fca0000011603 */
[----:B------:R-:W0:Y:S01]  /*4230*/  LDC R20, c[0x0][0x600] ;  /* 0x00018000ff147b82 */ /* 0x000e220000000800 */
[-CC-:B-1----:R-:W-:Y:S02]  /*4240*/  SHF.R.U64 R10, R12, R8.reuse, R3.reuse ;  /* 0x000000080c0a7219 */ /* 0x182fe40000001203 */
[----:B------:R-:W-:-:S05]  /*4250*/  SHF.R.U32.HI R3, RZ, R8, R3 ;  /* 0x00000008ff037219 */ /* 0x000fca0000011603 */
[----:B------:R-:W1:Y:S01]  /*4260*/  LDC R27, c[0x0][0x648] ;  /* 0x00019200ff1b7b82 */ /* 0x000e620000000800 */
[-C--:B--2---:R-:W-:Y:S02]  /*4270*/  SHF.L.U32 R4, R5, R26.reuse, RZ ;  /* 0x0000001a05047219 */ /* 0x084fe400000006ff */
[-CC-:B------:R-:W-:Y:S02]  /*4280*/  SHF.R.U64 R14, R10, R26.reuse, R3.reuse ;  /* 0x0000001a0a0e7219 */ /* 0x180fe40000001203 */
[----:B------:R-:W-:Y:S02]  /*4290*/  SHF.R.U32.HI R5, RZ, R26, R3 ;  /* 0x0000001aff057219 */ /* 0x000fe40000011603 */
[----:B------:R-:W-:Y:S01]  /*42a0*/  LOP3.LUT R25, RZ, R4, RZ, 0x33, !PT ;  /* 0x00000004ff197212 */ /* 0x000fe200078e33ff */
[----:B------:R-:W2:Y:S01]  /*42b0*/  LDC R30, c[0x0][0x638] ;  /* 0x00018e00ff1e7b82 */ /* 0x000ea20000000800 */
[----:B------:R-:W-:Y:S01]  /*42c0*/  SHF.L.U32 R26, R7, R26, RZ ;  /* 0x0000001a071a7219 */ /* 0x000fe200000006ff */
[----:B------:R-:W-:-:S06]  /*42d0*/  IMAD.MOV.U32 R4, RZ, RZ, R14 ;  /* 0x000000ffff047224 */ /* 0x000fcc00078e000e */
[----:B------:R-:W0:Y:S01]  /*42e0*/  LDC R31, c[0x0][0x610] ;  /* 0x00018400ff1f7b82 */ /* 0x000e220000000800 */
[----:B----4-:R-:W-:Y:S05]  /*42f0*/  @!P0 BRA `(.L_x_93) ;  /* 0x0000000000288947 */ /* 0x010fea0003800000 */
[----:B------:R-:W4:Y:S02]  /*4300*/  LDC R3, c[0x0][0x64c] ;  /* 0x00019300ff037b82 */ /* 0x000f240000000800 */
[----:B----4-:R-:W-:-:S05]  /*4310*/  IADD3 R3, P0, R14, R3, RZ ;  /* 0x000000030e037210 */ /* 0x010fca0007f1e0ff */
        /* <DEDUP_REMOVED lines=8> */
.L_x_93:
[----:B------:R-:W-:Y:S01]  /*43a0*/  ISETP.NE.AND P0, PT, R2, 0x1, PT ;  /* 0x000000010200780c */ /* 0x000fe20003f05270 */
[----:B0-----:R-:W-:Y:S01]  /*43b0*/  VIADD R7, R20, 0xffffffff ;  /* 0xffffffff14077836 */ /* 0x001fe20000000000 */
[----:B-1-3--:R-:W-:Y:S01]  /*43c0*/  SHF.R.U64 R0, R4, R27, R5 ;  /* 0x0000001b04007219 */ /* 0x00afe20000001205 */
[----:B------:R-:W-:Y:S01]  /*43d0*/  IMAD.MOV R13, RZ, RZ, -R13 ;  /* 0x000000ffff0d7224 */ /* 0x000fe200078e0a0d */
[----:B------:R-:W-:Y:S01]  /*43e0*/  LOP3.LUT R5, R10, R25, RZ, 0xc0, !PT ;  /* 0x000000190a057212 */ /* 0x000fe200078ec0ff */
[----:B------:R-:W-:Y:S01]  /*43f0*/  IMAD.MOV.U32 R4, RZ, RZ, 0x1 ;  /* 0x00000001ff047424 */ /* 0x000fe200078e00ff */
[----:B------:R-:W-:Y:S01]  /*4400*/  LOP3.LUT R12, R12, R7, RZ, 0xc0, !PT ;  /* 0x000000070c0c7212 */ /* 0x000fe200078ec0ff */
[----:B------:R-:W-:Y:S02]  /*4410*/  IMAD.MOV R3, RZ, RZ, -R0 ;  /* 0x000000ffff037224 */ /* 0x000fe400078e0a00 */
[----:B------:R-:W-:Y:S02]  /*4420*/  IMAD R0, R26, R0, R5 ;  /* 0x000000001a007224 */ /* 0x000fe400078e0205 */
[----:B--2---:R-:W-:-:S02]  /*4430*/  IMAD R3, R3, R30, R14 ;  /* 0x0000001e03037224 */ /* 0x004fc400078e020e */
[----:B------:R-:W-:Y:S02]  /*4440*/  @P0 IMAD R21, R15, R13, R24 ;  /* 0x0000000d0f150224 */ /* 0x000fe400078e0218 */
[----:B------:R-:W-:Y:S01]  /*4450*/  IMAD R5, R3, R20, R12 ;  /* 0x0000001403057224 */ /* 0x000fe200078e020c */
[----:B------:R-:W-:Y:S01]  /*4460*/  PRMT R3, R4, 0x7610, R3 ;  /* 0x0000761004037816 */ /* 0x000fe20000000003 */
[----:B------:R-:W-:-:S05]  /*4470*/  IMAD R0, R0, R31, R21 ;  /* 0x0000001f00007224 */ /* 0x000fca00078e0215 */
[----:B------:R-:W-:Y:S02]  /*4480*/  SEL R59, R5, R0, !P0 ;  /* 0x00000000053b7207 */ /* 0x000fe40004000000 */
[----:B------:R-:W-:-:S07]  /*4490*/  SEL R0, R0, R5, !P0 ;  /* 0x0000000500007207 */ /* 0x000fce0004000000 */
.L_x_91:
[----:B------:R-:W-:Y:S01]  /*44a0*/  LOP3.LUT P0, RZ, R3, 0xff, RZ, 0xc0, !PT ;  /* 0x000000ff03ff7812 */ /* 0x000fe2000780c0ff */
[----:B------:R-:W-:-:S12]  /*44b0*/  IMAD.MOV.U32 R58, RZ, RZ, R0 ;  /* 0x000000ffff3a7224 */ /* 0x000fd800078e0000 */
[----:B------:R-:W-:Y:S05]  /*44c0*/  @P0 BRA `(.L_x_94) ;  /* 0xffffffc800b00947 */ /* 0x000fea000383ffff */
[----:B------:R-:W-:Y:S05]  /*44d0*/  EXIT ;  /* 0x000000000000794d */ /* 0x000fea0003800000 */
.L_x_3:
[----:B0-----:R-:W-:Y:S01]  /*44e0*/  ULDC.64 UR4, c[0x0][0x650] ;  /* 0x0001940000047ab9 */ /* 0x001fe20000000a00 */
        /* <DEDUP_REMOVED lines=25> */
.L_x_96:
[--C-:B------:R-:W-:Y:S01]  /*4680*/  SHF.R.U64 R12, R10, R14, R11.reuse ;  /* 0x0000000e0a0c7219 */ /* 0x100fe2000000120b */
[----:B------:R-:W0:Y:S01]  /*4690*/  LDC R22, c[0x0][0x618] ;  /* 0x00018600ff167b82 */ /* 0x000e220000000800 */
[----:B------:R-:W-:Y:S01]  /*46a0*/  I2FP.F32.U32 R6, R4 ;  /* 0x0000000400067245 */ /* 0x000fe20000201000 */
[----:B------:R-:W-:Y:S01]  /*46b0*/  ULDC UR4, c[0x0][0x150] ;  /* 0x0000540000047ab9 */ /* 0x000fe20000000800 */
[----:B------:R-:W-:Y:S02]  /*46c0*/  SHF.R.U32.HI R5, RZ, R14, R11 ;  /* 0x0000000eff057219 */ /* 0x000fe4000001160b */
[----:B------:R-:W-:Y:S01]  /*46d0*/  IADD3 R9, P0, RZ, -R12, RZ ;  /* 0x8000000cff097210 */ /* 0x000fe20007f1e0ff */
[----:B------:R-:W-:Y:S01]  /*46e0*/  FMUL R11, R6, UR4 ;  /* 0x00000004060b7c20 */ /* 0x000fe20008400000 */
[----:B------:R-:W-:Y:S01]  /*46f0*/  ULDC UR4, c[0x0][0x154] ;  /* 0x0000550000047ab9 */ /* 0x000fe20000000800 */
[----:B------:R-:W1:Y:S02]  /*4700*/  LDC.64 R24, c[0x0][0x640] ;  /* 0x00019000ff187b82 */ /* 0x000e640000000a00 */
[----:B------:R-:W-:-:S02]  /*4710*/  IMAD.X R5, RZ, RZ, ~R5, P0 ;  /* 0x000000ffff057224 */ /* 0x000fc400000e0e05 */
[----:B------:R-:W2:Y:S01]  /*4720*/  F2I.U32.TRUNC.NTZ R11, R11 ;  /* 0x0000000b000b7305 */ /* 0x000ea2000020f000 */
[----:B------:R-:W-:-:S03]  /*4730*/  IMAD.WIDE.U32 R6, R9, R20, R16 ;  /* 0x0000001409067225 */ /* 0x000fc600078e0010 */
[----:B------:R-:W3:Y:S01]  /*4740*/  LDC R13, c[0x0][0x144] ;  /* 0x00005100ff0d7b82 */ /* 0x000ee20000000800 */
[----:B------:R-:W-:-:S04]  /*4750*/  IMAD R8, R5, R20, RZ ;  /* 0x0000001405087224 */ /* 0x000fc800078e02ff */
[----:B------:R-:W-:Y:S02]  /*4760*/  IMAD R5, R9, R21, R8 ;  /* 0x0000001509057224 */ /* 0x000fe400078e0208 */
[----:B------:R-:W-:Y:S01]  /*4770*/  IMAD.MOV.U32 R8, RZ, RZ, -0x1 ;  /* 0xffffffffff087424 */ /* 0x000fe200078e00ff */
[----:B------:R-:W4:Y:S01]  /*4780*/  LDC R14, c[0x0][0x608] ;  /* 0x00018200ff0e7b82 */ /* 0x000f220000000800 */
[----:B------:R-:W-:Y:S01]  /*4790*/  IMAD.IADD R5, R7, 0x1, R5 ;  /* 0x0000000107057824 */ /* 0x000fe200078e0205 */
[----:B------:R-:W-:-:S04]  /*47a0*/  I2FP.F32.U32 R7, R3 ;  /* 0x0000000300077245 */ /* 0x000fc80000201000 */
[-C--:B0-----:R-:W-:Y:S01]  /*47b0*/  SHF.R.U64 R10, R6, R22.reuse, R5 ;  /* 0x00000016060a7219 */ /* 0x081fe20000001205 */
[----:B--2---:R-:W-:Y:S01]  /*47c0*/  IMAD.MOV R6, RZ, RZ, -R11 ;  /* 0x000000ffff067224 */ /* 0x004fe200078e0a0b */
[----:B------:R-:W0:Y:S01]  /*47d0*/  LDC R9, c[0x0][0x658] ;  /* 0x00019600ff097b82 */ /* 0x000e220000000800 */
[----:B-1----:R-:W-:Y:S01]  /*47e0*/  ISETP.NE.U32.AND P0, PT, R24, RZ, PT ;  /* 0x000000ff1800720c */ /* 0x002fe20003f05070 */
[----:B------:R-:W-:Y:S01]  /*47f0*/  FMUL R7, R7, UR4 ;  /* 0x0000000407077c20 */ /* 0x000fe20008400000 */
[----:B------:R-:W-:Y:S02]  /*4800*/  SHF.R.U32.HI R5, RZ, R22, R5 ;  /* 0x00000016ff057219 */ /* 0x000fe40000011605 */
[----:B------:R-:W-:-:S03]  /*4810*/  ISETP.NE.AND.EX P0, PT, R25, RZ, PT, P0 ;  /* 0x000000ff1900720c */ /* 0x000fc60003f05300 */
[----:B------:R-:W1:Y:S01]  /*4820*/  LDC R20, c[0x0][0x148] ;  /* 0x00005200ff147b82 */ /* 0x000e620000000800 */
[----:B---3--:R-:W-:Y:S02]  /*4830*/  IMAD R23, R13, R6, R4 ;  /* 0x000000060d177224 */ /* 0x008fe400078e0204 */
[----:B------:R-:W-:-:S05]  /*4840*/  IMAD.MOV.U32 R6, RZ, RZ, 0x1 ;  /* 0x00000001ff067424 */ /* 0x000fca00078e00ff */
[----:B------:R-:W2:Y:S01]  /*4850*/  LDC R21, c[0x0][0x600] ;  /* 0x00018000ff157b82 */ /* 0x000ea20000000800 */
[-CC-:B----4-:R-:W-:Y:S02]  /*4860*/  SHF.R.U64 R13, R10, R14.reuse, R5.reuse ;  /* 0x0000000e0a0d7219 */ /* 0x190fe40000001205 */
[----:B------:R-:W-:Y:S02]  /*4870*/  SHF.R.U32.HI R4, RZ, R14, R5 ;  /* 0x0000000eff047219 */ /* 0x000fe40000011605 */
[----:B------:R3:W4:Y:S03]  /*4880*/  F2I.U32.TRUNC.NTZ R14, R7 ;  /* 0x00000007000e7305 */ /* 0x000726000020f000 */
[----:B------:R-:W1:Y:S01]  /*4890*/  LDC R26, c[0x0][0x648] ;  /* 0x00019200ff1a7b82 */ /* 0x000e620000000800 */
[-C--:B0-----:R-:W-:Y:S02]  /*48a0*/  SHF.R.U64 R15, R13, R9.reuse, R4 ;  /* 0x000000090d0f7219 */ /* 0x081fe40000001204 */
[----:B------:R-:W-:-:S02]  /*48b0*/  SHF.L.U32 R8, R8, R9, RZ ;  /* 0x0000000908087219 */ /* 0x000fc400000006ff */
[-C--:B------:R-:W-:Y:S01]  /*48c0*/  SHF.R.U32.HI R5, RZ, R9.reuse, R4 ;  /* 0x00000009ff057219 */ /* 0x080fe20000011604 */
[----:B------:R-:W-:Y:S01]  /*48d0*/  IMAD.MOV.U32 R4, RZ, RZ, R15 ;  /* 0x000000ffff047224 */ /* 0x000fe200078e000f */
[----:B------:R-:W-:Y:S01]  /*48e0*/  SHF.L.U32 R22, R6, R9, RZ ;  /* 0x0000000906167219 */ /* 0x000fe200000006ff */
[----:B------:R-:W0:Y:S01]  /*48f0*/  LDC R27, c[0x0][0x638] ;  /* 0x00018e00ff1b7b82 */ /* 0x000e220000000800 */
[----:B------:R-:W-:-:S07]  /*4900*/  LOP3.LUT R28, RZ, R8, RZ, 0x33, !PT ;  /* 0x00000008ff1c7212 */ /* 0x000fce00078e33ff */
        /* <DEDUP_REMOVED lines=12> */
.L_x_97:
[----:B------:R-:W-:Y:S01]  /*49d0*/  ISETP.NE.AND P0, PT, R2, 0x1, PT ;  /* 0x000000010200780c */ /* 0x000fe20003f05270 */
[----:B--2---:R-:W-:Y:S01]  /*49e0*/  VIADD R7, R21, 0xffffffff ;  /* 0xffffffff15077836 */ /* 0x004fe20000000000 */
[----:B-1----:R-:W-:Y:S01]  /*49f0*/  SHF.R.U64 R5, R4, R26, R5 ;  /* 0x0000001a04057219 */ /* 0x002fe20000001205 */
[----:B------:R-:W-:Y:S01]  /*4a00*/  IMAD.MOV R14, RZ, RZ, -R14 ;  /* 0x000000ffff0e7224 */ /* 0x000fe200078e0a0e */
[----:B------:R-:W-:Y:S01]  /*4a10*/  LOP3.LUT R4, R13, R28, RZ, 0xc0, !PT ;  /* 0x0000001c0d047212 */ /* 0x000fe200078ec0ff */
[----:B------:R-:W-:Y:S01]  /*4a20*/  IMAD.MOV.U32 R8, RZ, RZ, R12 ;  /* 0x000000ffff087224 */ /* 0x000fe200078e000c */
[----:B------:R-:W-:Y:S01]  /*4a30*/  LOP3.LUT R10, R10, R7, RZ, 0xc0, !PT ;  /* 0x000000070a0a7212 */ /* 0x000fe200078ec0ff */
[----:B------:R-:W-:Y:S02]  /*4a40*/  IMAD.MOV R6, RZ, RZ, -R5 ;  /* 0x000000ffff067224 */ /* 0x000fe400078e0a05 */
[----:B------:R-:W-:-:S04]  /*4a50*/  IMAD R4, R22, R5, R4 ;  /* 0x0000000516047224 */ /* 0x000fc800078e0204 */
[----:B------:R-:W-:Y:S02]  /*4a60*/  @P0 IMAD R23, R20, R14, R3 ;  /* 0x0000000e14170224 */ /* 0x000fe400078e0203 */
[----:B0-----:R-:W-:Y:S02]  /*4a70*/  IMAD R3, R6, R27, R15 ;  /* 0x0000001b06037224 */ /* 0x001fe400078e020f */
[----:B------:R-:W-:Y:S02]  /*4a80*/  IMAD R7, R4, R29, R23 ;  /* 0x0000001d04077224 */ /* 0x000fe400078e0217 */
[----:B------:R-:W-:Y:S02]  /*4a90*/  IMAD R4, R3, R21, R10 ;  /* 0x0000001503047224 */ /* 0x000fe400078e020a */
[----:B------:R-:W-:-:S03]  /*4aa0*/  IMAD.MOV.U32 R6, RZ, RZ, 0x1 ;  /* 0x00000001ff067424 */ /* 0x000fc600078e00ff */
[----:B------:R-:W-:Y:S02]  /*4ab0*/  SEL R9, R4, R7, !P0 ;  /* 0x0000000704097207 */ /* 0x000fe40004000000 */
[----:B------:R-:W-:-:S07]  /*4ac0*/  SEL R7, R7, R4, !P0 ;  /* 0x0000000407077207 */ /* 0x000fce0004000000 */
.L_x_95:
[----:B------:R-:W-:-:S08]  /*4ad0*/  NOP ;  /* 0x0000000000007918 */ /* 0x000fd00000000000 */
[----:B------:R-:W0:-:S00]  /*4ae0*/  USETMAXREG.DEALLOC.CTAPOOL 0x28 ;  /* 0x00000028000079c8 */ /* 0x000e0000080e0500 */
[----:B0-----:R-:W-:-:S13]  /*4af0*/  ISETP.NE.AND P0, PT, R0, RZ, PT ;  /* 0x000000ff0000720c */ /* 0x001fda0003f05270 */
[----:B------:R-:W-:Y:S05]  /*4b00*/  @P0 EXIT ;  /* 0x000000000000094d */ /* 0x000fea0003800000 */
[----:B------:R-:W-:Y:S01]  /*4b10*/  LOP3.LUT P0, RZ, R6, 0xff, RZ, 0xc0, !PT ;  /* 0x000000ff06ff7812 */ /* 0x000fe2000780c0ff */
[----:B------:R-:W-:Y:S02]  /*4b20*/  IMAD.MOV.U32 R0, RZ, RZ, 0x1 ;  /* 0x00000001ff007424 */ /* 0x000fe400078e00ff */
[----:B------:R-:W-:-:S10]  /*4b30*/  IMAD.MOV.U32 R12, RZ, RZ, RZ ;  /* 0x000000ffff0c7224 */ /* 0x000fd400078e00ff */
[----:B------:R-:W-:Y:S05]  /*4b40*/  @!P0 BRA `(.L_x_98) ;  /* 0x0000000c00388947 */ /* 0x000fea0003800000 */
[----:B------:R-:W0:Y:S01]  /*4b50*/  LDC R0, c[0x0][0x28c] ;  /* 0x0000a300ff007b82 */ /* 0x000e220000000800 */
[----:B------:R-:W-:Y:S01]  /*4b60*/  ULDC UR5, c[0x0][0x600] ;  /* 0x0001800000057ab9 */ /* 0x000fe20000000800 */
[----:B------:R-:W-:Y:S01]  /*4b70*/  ULDC UR4, c[0x0][0xc] ;  /* 0x0000030000047ab9 */ /* 0x000fe20000000800 */
[----:B------:R-:W-:Y:S01]  /*4b80*/  UIADD3 UR16, UR5, -0x1, URZ ;  /* 0xffffffff05107890 */ /* 0x000fe2000fffe03f */
[C---:B------:R-:W-:Y:S01]  /*4b90*/  LOP3.LUT P2, RZ, R18.reuse, 0x7f, RZ, 0xc0, !PT ;  /* 0x0000007f12ff7812 */ /* 0x040fe2000784c0ff */
[----:B------:R-:W-:Y:S01]  /*4ba0*/  ULDC UR6, c[0x0][0x658] ;  /* 0x0001960000067ab9 */ /* 0x000fe20000000800 */
[----:B------:R-:W-:Y:S01]  /*4bb0*/  ULDC UR5, c[0x0][0x10] ;  /* 0x0000040000057ab9 */ /* 0x000fe20000000800 */
[----:B------:R-:W-:Y:S01]  /*4bc0*/  UMOV UR7, 0xffffffff ;  /* 0xffffffff00077882 */ /* 0x000fe20000000000 */
[----:B------:R-:W-:Y:S01]  /*4bd0*/  UMOV UR8, 0x1 ;  /* 0x0000000100087882 */ /* 0x000fe20000000000 */
[----:B------:R-:W-:Y:S01]  /*4be0*/  UIMAD.WIDE.U32 UR4, UR4, UR5, URZ ;  /* 0x00000005040472a5 */ /* 0x000fe2000f8e003f */
[----:B------:R-:W-:Y:S01]  /*4bf0*/  LOP3.LUT P0, RZ, R18, 0x1f, RZ, 0xc0, !PT ;  /* 0x0000001f12ff7812 */ /* 0x000fe2000780c0ff */
[----:B------:R-:W-:Y:S01]  /*4c00*/  USHF.L.U32 UR7, UR7, UR6, URZ ;  /* 0x0000000607077299 */ /* 0x000fe2000800063f */
[----:B------:R-:W-:Y:S01]  /*4c10*/  BSSY B0, `(.L_x_98) ;  /* 0x00000c1000007945 */ /* 0x000fe20003800000 */
[----:B------:R-:W-:Y:S01]  /*4c20*/  USHF.L.U32 UR18, UR8, UR6, URZ ;  /* 0x0000000608127299 */ /* 0x000fe2000800063f */
[----:B------:R-:W-:Y:S01]  /*4c30*/  IMAD.MOV.U32 R13, RZ, RZ, 0x1 ;  /* 0x00000001ff0d7424 */ /* 0x000fe200078e00ff */
[----:B------:R-:W-:Y:S01]  /*4c40*/  LOP3.LUT R11, R19, 0x2, RZ, 0xfc, !PT ;  /* 0x00000002130b7812 */ /* 0x000fe200078efcff */
[----:B------:R-:W-:Y:S01]  /*4c50*/  ULDC UR6, c[0x0][0x14] ;  /* 0x0000050000067ab9 */ /* 0x000fe20000000800 */
[----:B------:R-:W-:Y:S01]  /*4c60*/  PLOP3.LUT P0, PT, P0, P2, PT, 0x8a, 0x0 ;  /* 0x000000000000781c */ /* 0x000fe20000705172 */
[----:B------:R-:W-:Y:S01]  /*4c70*/  UIMAD.WIDE.U32 UR20, UR4, UR6, URZ ;  /* 0x00000006041472a5 */ /* 0x000fe2000f8e003f */
[----:B------:R-:W-:Y:S01]  /*4c80*/  IMAD.MOV.U32 R12, RZ, RZ, RZ ;  /* 0x000000ffff0c7224 */ /* 0x000fe200078e00ff */
[----:B------:R-:W-:-:S02]  /*4c90*/  UIMAD UR13, UR5, UR6, URZ ;  /* 0x00000006050d72a4 */ /* 0x000fc4000f8e023f */
[----:B------:R-:W-:Y:S01]  /*4ca0*/  ULOP3.LUT UR17, URZ, UR7, URZ, 0x33, !UPT ;  /* 0x000000073f117292 */ /* 0x000fe2000f8e333f */
[----:B0-----:R-:W-:Y:S01]  /*4cb0*/  VIADD R0, R0, 0x1f ;  /* 0x0000001f00007836 */ /* 0x001fe20000000000 */
[----:B------:R-:W-:Y:S01]  /*4cc0*/  UIADD3 UR13, UR21, UR13, URZ ;  /* 0x0000000d150d7290 */ /* 0x000fe2000fffe03f */
[----:B------:R-:W-:-:S03]  /*4cd0*/  ULDC.64 UR22, c[0x0][0x198] ;  /* 0x0000660000167ab9 */ /* 0x000fc60000000a00 */
[----:B------:R-:W-:-:S04]  /*4ce0*/  SHF.R.S32.HI R3, RZ, 0x1f, R0 ;  /* 0x0000001fff037819 */ /* 0x000fc80000011400 */
[----:B------:R-:W-:Y:S01]  /*4cf0*/  LEA.HI R3, R3, R0, RZ, 0x5 ;  /* 0x0000000003037211 */ /* 0x000fe200078f28ff */
[----:B------:R-:W-:-:S03]  /*4d00*/  IMAD.MOV.U32 R0, RZ, RZ, 0x1 ;  /* 0x00000001ff007424 */ /* 0x000fc600078e00ff */
[----:B------:R-:W-:-:S05]  /*4d10*/  SHF.R.S32.HI R3, RZ, 0x5, R3 ;  /* 0x00000005ff037819 */ /* 0x000fca0000011403 */
[----:B------:R-:W-:-:S07]  /*4d20*/  VIADD R10, R3, 0x1 ;  /* 0x00000001030a7836 */ /* 0x000fce0000000000 */
.L_x_110:
[----:B------:R-:W-:-:S03]  /*4d30*/  UMOV UR4, 0xffffffff ;  /* 0xffffffff00047882 */ /* 0x000fc60000000000 */
[----:B------:R-:W-:Y:S05]  /*4d40*/  BRA.DIV UR4, `(.L_x_99) ;  /* 0x0000001204107947 */ /* 0x000fea000b800000 */
[----:B------:R-:W-:-:S13]  /*4d50*/  ELECT P6, URZ, PT ;  /* 0x00000000003f782f */ /* 0x000fda00038c0000 */
.L_x_124:
[----:B------:R-:W0:Y:S01]  /*4d60*/  LDC R4, c[0x0][0x28c] ;  /* 0x0000a300ff047b82 */ /* 0x000e220000000800 */
[----:B------:R-:W-:Y:S01]  /*4d70*/  BSSY B1, `(.L_x_100) ;  /* 0x0000037000017945 */ /* 0x000fe20003800000 */
[----:B0-----:R-:W-:-:S13]  /*4d80*/  ISETP.LT.OR P6, PT, R4, 0x1, !P6 ;  /* 0x000000010400780c */ /* 0x001fda00077c1670 */
[----:B------:R-:W-:Y:S05]  /*4d90*/  @P6 BRA `(.L_x_101) ;  /* 0x0000000000d06947 */ /* 0x000fea0003800000 */
[----:B------:R-:W-:Y:S02]  /*4da0*/  IMAD.SHL.U32 R15, R9, 0x40, RZ ;  /* 0x00000040090f7824 */ /* 0x000fe400078e00ff */
[----:B------:R-:W-:Y:S02]  /*4db0*/  IMAD.SHL.U32 R18, R7, 0x80, RZ ;  /* 0x0000008007127824 */ /* 0x000fe400078e00ff */
[----:B------:R-:W-:Y:S02]  /*4dc0*/  IMAD.MOV.U32 R20, RZ, RZ, RZ ;  /* 0x000000ffff147224 */ /* 0x000fe400078e00ff */
[----:B------:R-:W-:Y:S02]  /*4dd0*/  IMAD.MOV.U32 R4, RZ, RZ, R10 ;  /* 0x000000ffff047224 */ /* 0x000fe400078e000a */
[----:B------:R-:W-:Y:S02]  /*4de0*/  IMAD.MOV.U32 R5, RZ, RZ, R0 ;  /* 0x000000ffff057224 */ /* 0x000fe400078e0000 */
[----:B------:R-:W-:-:S07]  /*4df0*/  IMAD.MOV.U32 R6, RZ, RZ, R12 ;  /* 0x000000ffff067224 */ /* 0x000fce00078e000c */
.L_x_105:
[----:B------:R-:W0:Y:S01]  /*4e00*/  S2R R14, SR_CgaCtaId ;  /* 0x00000000000e7919 */ /* 0x000e220000008800 */
[----:B------:R-:W-:Y:S01]  /*4e10*/  MOV R7, 0x400 ;  /* 0x0000040000077802 */ /* 0x000fe20000000f00 */
[----:B------:R-:W1:Y:S03]  /*4e20*/  @!P2 LDC R9, c[0x0][0x500] ;  /* 0x00014000ff09ab82 */ /* 0x000e660000000800 */
[----:B0-----:R-:W-:Y:S02]  /*4e30*/  LEA R21, R14, R7, 0x18 ;  /* 0x000000070e157211 */ /* 0x001fe400078ec0ff */
[----:B------:R-:W-:-:S03]  /*4e40*/  SHF.L.U32 R7, R5, 0x1f, RZ ;  /* 0x0000001f05077819 */ /* 0x000fc600000006ff */
[----:B------:R-:W-:-:S04]  /*4e50*/  IMAD R14, R6, 0x8, R21 ;  /* 0x00000008060e7824 */ /* 0x000fc800078e0215 */
[----:B------:R-:W0:Y:S02]  /*4e60*/  SYNCS.PHASECHK.TRANS64.TRYWAIT P1, [R14+URZ+0x38], R7 ;  /* 0x000038070e0075a7 */ /* 0x000e24000802017f */
[----:B01----:R-:W-:Y:S05]  /*4e70*/  @!P1 BRA `(.L_x_102) ;  /* 0x0000000c00e49947 */ /* 0x003fea0003800000 */
.L_x_125:
[----:B0-----:R-:W-:Y:S01]  /*4e80*/  PRMT R7, R11, 0x9910, RZ ;  /* 0x000099100b077816 */ /* 0x001fe200000000ff */
[----:B------:R0:W-:Y:S03]  /*4e90*/  @!P2 SYNCS.ARRIVE.TRANS64 RZ, [R14+URZ], R9 ;  /* 0x000000090effa9a7 */ /* 0x0001e6000800003f */
[----:B------:R-:W-:-:S13]  /*4ea0*/  ISETP.NE.AND P1, PT, R7, 0x2, PT ;  /* 0x000000020700780c */ /* 0x000fda0003f25270 */
[----:B0-----:R-:W-:Y:S05]  /*4eb0*/  @P1 BRA `(.L_x_103) ;  /* 0x0000000000041947 */ /* 0x001fea0003800000 */
[----:B------:R-:W-:Y:S01]  /*4ec0*/  BPT.TRAP 0x1 ;  /* 0x000000040000795c */ /* 0x000fe20000300000 */
.L_x_103:
[----:B------:R-:W-:Y:S05]  /*4ed0*/  @P0 BRA `(.L_x_104) ;  /* 0x0000000000040947 */ /* 0x000fea0003800000 */
[----:B------:R-:W-:Y:S01]  /*4ee0*/  BPT.TRAP 0x1 ;  /* 0x000000040000795c */ /* 0x000fe20000300000 */
.L_x_104:
[--C-:B------:R-:W-:Y:S01]  /*4ef0*/  IMAD R7, R6, 0x2000, R21.reuse ;  /* 0x0000200006077824 */ /* 0x100fe200078e0215 */
[----:B------:R-:W-:Y:S01]  /*4f00*/  R2UR UR9, R14 ;  /* 0x000000000e0972ca */ /* 0x000fe200000e0000 */
[----:B------:R-:W-:Y:S01]  /*4f10*/  IMAD R21, R6, 0x1000, R21 ;  /* 0x0000100006157824 */ /* 0x000fe200078e0215 */
[----:B------:R-:W-:Y:S01]  /*4f20*/  UIADD3 UR4, UP0, UR22, 0xf0, URZ ;  /* 0x000000f016047890 */ /* 0x000fe2000ff1e03f */
[----:B------:R-:W-:Y:S01]  /*4f30*/  VIADD R4, R4, 0xffffffff ;  /* 0xffffffff04047836 */ /* 0x000fe20000000000 */
[----:B------:R-:W-:Y:S01]  /*4f40*/  R2UR UR5, R7 ;  /* 0x00000000070572ca */ /* 0x000fe200000e0000 */
[----:B------:R-:W-:Y:S01]  /*4f50*/  UIADD3 UR24, UP1, UR22, 0x1f0, URZ ;  /* 0x000001f016187890 */ /* 0x000fe2000ff3e03f */
[----:B------:R-:W-:Y:S01]  /*4f60*/  R2UR UR8, R21 ;  /* 0x00000000150872ca */ /* 0x000fe200000e0000 */
[----:B------:R-:W-:Y:S01]  /*4f70*/  VIADD R6, R6, 0x1 ;  /* 0x0000000106067836 */ /* 0x000fe20000000000 */
[----:B------:R-:W-:Y:S01]  /*4f80*/  R2UR UR11, R18 ;  /* 0x00000000120b72ca */ /* 0x000fe200000e0000 */
[----:B------:R-:W-:Y:S01]  /*4f90*/  UIADD3.X UR25, URZ, UR23, URZ, UP1, !UPT ;  /* 0x000000173f197290 */ /* 0x000fe20008ffe43f */
[----:B------:R-:W-:Y:S01]  /*4fa0*/  R2UR UR10, R20 ;  /* 0x00000000140a72ca */ /* 0x000fe200000e0000 */
[----:B------:R-:W-:Y:S01]  /*4fb0*/  UMOV UR6, 0x0 ;  /* 0x0000000000067882 */ /* 0x000fe20000000000 */
[----:B------:R-:W-:Y:S01]  /*4fc0*/  R2UR UR12, R8 ;  /* 0x00000000080c72ca */ /* 0x000fe200000e0000 */
[----:B------:R-:W-:Y:S01]  /*4fd0*/  UMOV UR7, 0x10000000 ;  /* 0x1000000000077882 */ /* 0x000fe20000000000 */
[----:B------:R-:W-:Y:S01]  /*4fe0*/  R2UR UR19, R15 ;  /* 0x000000000f1372ca */ /* 0x000fe200000e0000 */
[----:B------:R-:W-:Y:S01]  /*4ff0*/  VIADD R20, R20, 0x20 ;  /* 0x0000002014147836 */ /* 0x000fe20000000000 */
[----:B------:R-:W-:Y:S01]  /*5000*/  ISETP.GT.AND P3, PT, R4, 0x1, PT ;  /* 0x000000010400780c */ /* 0x000fe20003f64270 */
[----:B------:R-:W-:Y:S01]  /*5010*/  UIADD3 UR14, UR5, 0x180, URZ ;  /* 0x00000180050e7890 */ /* 0x000fe2000fffe03f */
[----:B------:R-:W-:Y:S01]  /*5020*/  ISETP.NE.AND P1, PT, R6, 0x7, PT ;  /* 0x000000070600780c */ /* 0x000fe20003f25270 */
[----:B------:R-:W-:-:S02]  /*5030*/  UIADD3.X UR5, URZ, UR23, URZ, UP0, !UPT ;  /* 0x000000173f057290 */ /* 0x000fc400087fe43f */
[----:B------:R-:W-:Y:S01]  /*5040*/  UIADD3 UR15, UR8, 0xe180, URZ ;  /* 0x0000e180080f7890 */ /* 0x000fe2000fffe03f */
[----:B------:R-:W-:Y:S02]  /*5050*/  SEL R14, RZ, 0x1, P1 ;  /* 0x00000001ff0e7807 */ /* 0x000fe40000800000 */
[----:B------:R-:W-:Y:S01]  /*5060*/  UMOV UR8, UR14 ;  /* 0x0000000e00087c82 */ /* 0x000fe20008000000 */
[----:B------:R-:W-:Y:S02]  /*5070*/  SEL R6, R6, RZ, P1 ;  /* 0x000000ff06067207 */ /* 0x000fe40000800000 */
[----:B------:R-:W-:Y:S01]  /*5080*/  LOP3.LUT R5, R5, R14, RZ, 0x3c, !PT ;  /* 0x0000000e05057212 */ /* 0x000fe200078e3cff */
[----:B------:R0:W-:Y:S02]  /*5090*/  UTMALDG.3D [UR8], [UR4], desc[UR6] ;  /* 0x00000608040075b4 */ /* 0x0001e40008011000 */
[----:B0-----:R-:W-:Y:S01]  /*50a0*/  UMOV UR8, UR15 ;  /* 0x0000000f00087c82 */ /* 0x001fe20008000000 */
[----:B------:R-:W-:-:S02]  /*50b0*/  UMOV UR11, UR19 ;  /* 0x00000013000b7c82 */ /* 0x000fc40008000000 */
[----:B------:R0:W-:Y:S02]  /*50c0*/  UTMALDG.3D [UR8], [UR24], desc[UR6] ;  /* 0x00000608180075b4 */ /* 0x0001e40008011000 */
[----:B0-----:R-:W-:Y:S05]  /*50d0*/  @P3 BRA `(.L_x_105) ;  /* 0xfffffffc00483947 */ /* 0x001fea000383ffff */
.L_x_101:
[----:B------:R-:W-:Y:S05]  /*50e0*/  BSYNC B1 ;  /* 0x0000000000017941 */ /* 0x000fea0003800000 */
.L_x_100:
[----:B------:R-:W-:Y:S01]  /*50f0*/  LOP3.LUT P4, RZ, R13, 0xff, RZ, 0xc0, !PT ;  /* 0x000000ff0dff7812 */ /* 0x000fe2000788c0ff */
[C---:B------:R-:W-:Y:S01]  /*5100*/  IMAD.IADD R12, R3.reuse, 0x1, R12 ;  /* 0x00000001030c7824 */ /* 0x040fe200078e020c */
[----:B------:R-:W-:Y:S01]  /*5110*/  ULDC.64 UR4, c[0x0][0x650] ;  /* 0x0001940000047ab9 */ /* 0x000fe20000000a00 */
[C---:B------:R-:W-:Y:S01]  /*5120*/  ISETP.GE.U32.AND P3, PT, R3.reuse, 0x7, PT ;  /* 0x000000070300780c */ /* 0x040fe20003f66070 */
[----:B------:R-:W-:Y:S01]  /*5130*/  BSSY B1, `(.L_x_106) ;  /* 0x000006c000017945 */ /* 0x000fe20003800000 */
[C---:B------:R-:W-:Y:S01]  /*5140*/  IMAD.WIDE.U32 R4, R12.reuse, 0x24924925, RZ ;  /* 0x249249250c047825 */ /* 0x040fe200078e00ff */
[C---:B------:R-:W-:Y:S02]  /*5150*/  ISETP.GT.U32.AND P1, PT, R12.reuse, 0x6, PT ;  /* 0x000000060c00780c */ /* 0x040fe40003f24070 */
[----:B------:R-:W-:Y:S01]  /*5160*/  PRMT R13, RZ, 0x7610, R13 ;  /* 0x00007610ff0d7816 */ /* 0x000fe2000000000d */
[----:B------:R-:W-:Y:S01]  /*5170*/  IMAD.IADD R4, R12, 0x1, -R5 ;  /* 0x000000010c047824 */ /* 0x000fe200078e0a05 */
[----:B------:R-:W-:Y:S01]  /*5180*/  ISETP.LT.U32.AND P1, PT, R3, 0x7, P1 ;  /* 0x000000070300780c */ /* 0x000fe20000f21070 */
[----:B------:R-:W-:-:S02]  /*5190*/  IMAD.MOV.U32 R9, RZ, RZ, -0x1 ;  /* 0xffffffffff097424 */ /* 0x000fc400078e00ff */
[----:B------:R-:W0:Y:S01]  /*51a0*/  @P4 S2R R7, SR_CgaCtaId ;  /* 0x0000000000074919 */ /* 0x000e220000008800 */
[----:B------:R-:W-:Y:S01]  /*51b0*/  @P4 MOV R6, 0x400 ;  /* 0x0000040000064802 */ /* 0x000fe20000000f00 */
[----:B------:R-:W-:Y:S01]  /*51c0*/  IMAD.MOV.U32 R8, RZ, RZ, -0x1 ;  /* 0xffffffffff087424 */ /* 0x000fe200078e00ff */
[----:B------:R-:W-:-:S04]  /*51d0*/  LEA.HI R4, R4, R5, RZ, 0x1f ;  /* 0x0000000504047211 */ /* 0x000fc800078ff8ff */
[--C-:B------:R-:W-:Y:S02]  /*51e0*/  SHF.R.U32.HI R5, RZ, 0x2, R4.reuse ;  /* 0x00000002ff057819 */ /* 0x100fe40000011604 */
[----:B------:R-:W-:-:S03]  /*51f0*/  PRMT R4, RZ, 0x7610, R4 ;  /* 0x00007610ff047816 */ /* 0x000fc60000000004 */
[----:B------:R-:W-:Y:S01]  /*5200*/  IMAD R12, R5, -0x7, R12 ;  /* 0xfffffff9050c7824 */ /* 0x000fe200078e020c */
[----:B0-----:R-:W-:Y:S02]  /*5210*/  @P4 LEA R6, R7, R6, 0x18 ;  /* 0x0000000607064211 */ /* 0x001fe400078ec0ff */
[----:B------:R-:W-:Y:S02]  /*5220*/  SEL R7, RZ, 0x1, !P1 ;  /* 0x00000001ff077807 */ /* 0x000fe40004800000 */
[----:B------:R-:W-:Y:S01]  /*5230*/  IADD3 R16, P1, R16, UR20, RZ ;  /* 0x0000001410107c10 */ /* 0x000fe2000ff3e0ff */
[----:B------:R0:W-:Y:S01]  /*5240*/  @P4 SYNCS.ARRIVE.TRANS64.A1T0 RZ, [R6+URZ+0x88], RZ ;  /* 0x000088ff06ff49a7 */ /* 0x0001e2000810003f */
[----:B------:R-:W-:Y:S01]  /*5250*/  LOP3.LUT R0, R0, R7, RZ, 0x3c, !PT ;  /* 0x0000000700007212 */ /* 0x000fe200078e3cff */
[----:B------:R-:W-:Y:S01]  /*5260*/  IMAD.MOV.U32 R7, RZ, RZ, -0x1 ;  /* 0xffffffffff077424 */ /* 0x000fe200078e00ff */
[----:B------:R-:W-:Y:S02]  /*5270*/  IADD3.X R17, R17, UR13, RZ, P1, !PT ;  /* 0x0000000d11117c10 */ /* 0x000fe40008ffe4ff */
[----:B------:R-:W-:-:S02]  /*5280*/  ISETP.GE.U32.AND P1, PT, R16, UR4, PT ;  /* 0x0000000410007c0c */ /* 0x000fc4000bf26070 */
[----:B------:R-:W-:Y:S02]  /*5290*/  @P3 LOP3.LUT R0, R0, 0x1, R5, 0x78, !PT ;  /* 0x0000000100003812 */ /* 0x000fe400078e7805 */
[----:B------:R-:W-:-:S13]  /*52a0*/  ISETP.GE.U32.AND.EX P1, PT, R17, UR5, PT, P1 ;  /* 0x0000000511007c0c */ /* 0x000fda000bf26110 */
[----:B0-----:R-:W-:Y:S05]  /*52b0*/  @P1 BRA `(.L_x_107) ;  /* 0x00000004004c1947 */ /* 0x001fea0003800000 */
[----:B------:R-:W-:Y:S01]  /*52c0*/  ULDC.64 UR4, c[0x0][0x628] ;  /* 0x00018a0000047ab9 */ /* 0x000fe20000000a00 */
[----:B------:R-:W0:Y:S01]  /*52d0*/  S2R R15, SR_CTAID.X ;  /* 0x00000000000f7919 */ /* 0x000e220000002500 */
[----:B------:R-:W-:Y:S01]  /*52e0*/  ISETP.NE.U32.AND P1, PT, RZ, UR4, PT ;  /* 0x00000004ff007c0c */ /* 0x000fe2000bf25070 */
[----:B------:R-:W-:Y:S01]  /*52f0*/  ULDC UR7, c[0x0][0x630] ;  /* 0x00018c0000077ab9 */ /* 0x000fe20000000800 */
[----:B------:R-:W-:Y:S01]  /*5300*/  IMAD.MOV.U32 R4, RZ, RZ, R16 ;  /* 0x000000ffff047224 */ /* 0x000fe200078e0010 */
[----:B------:R-:W1:Y:S01]  /*5310*/  S2R R14, SR_CTAID.Y ;  /* 0x00000000000e7919 */ /* 0x000e620000002600 */
[----:B------:R-:W-:Y:S01]  /*5320*/  ISETP.NE.AND.EX P1, PT, RZ, UR5, PT, P1 ;  /* 0x00000005ff007c0c */ /* 0x000fe2000bf25310 */
[----:B------:R-:W-:-:S12]  /*5330*/  IMAD.MOV.U32 R5, RZ, RZ, R17 ;  /* 0x000000ffff057224 */ /* 0x000fd800078e0011 */
[----:B------:R-:W-:Y:S05]  /*5340*/  @!P1 BRA `(.L_x_108) ;  /* 0x0000000000289947 */ /* 0x000fea0003800000 */
[----:B------:R-:W-:Y:S02]  /*5350*/  ULDC UR6, c[0x0][0x634] ;  /* 0x00018d0000067ab9 */ /* 0x000fe40000000800 */
[----:B------:R-:W-:-:S05]  /*5360*/  IADD3 R9, P1, R16, UR6, RZ ;  /* 0x0000000610097c10 */ /* 0x000fca000ff3e0ff */
[----:B------:R-:W-:-:S04]  /*5370*/  IMAD.X R21, RZ, RZ, R17, P1 ;  /* 0x000000ffff157224 */ /* 0x000fc800008e0611 */
[----:B------:R-:W-:-:S04]  /*5380*/  IMAD.WIDE.U32 R6, R21, UR4, RZ ;  /* 0x0000000415067c25 */ /* 0x000fc8000f8e00ff */
[----:B------:R-:W-:-:S04]  /*5390*/  IMAD.WIDE.U32 R6, P1, R9, UR5, R6 ;  /* 0x0000000509067c25 */ /* 0x000fc8000f820006 */
[----:B------:R-:W-:-:S04]  /*53a0*/  IMAD.WIDE.U32 R8, R9, UR4, RZ ;  /* 0x0000000409087c25 */ /* 0x000fc8000f8e00ff */
[----:B------:R-:W-:Y:S01]  /*53b0*/  IMAD.X R5, RZ, RZ, RZ, P1 ;  /* 0x000000ffff057224 */ /* 0x000fe200008e06ff */
[----:B------:R-:W-:Y:S01]  /*53c0*/  IADD3 RZ, P1, R9, R6, RZ ;  /* 0x0000000609ff7210 */ /* 0x000fe20007f3e0ff */
[----:B------:R-:W-:-:S04]  /*53d0*/  IMAD.MOV.U32 R4, RZ, RZ, R7 ;  /* 0x000000ffff047224 */ /* 0x000fc800078e0007 */
[----:B------:R-:W-:-:S08]  /*53e0*/  IMAD.WIDE.U32.X R4, R21, UR5, R4, P1 ;  /* 0x0000000515047c25 */ /* 0x000fd000088e0404 */
.L_x_108:
[--C-:B------:R-:W-:Y:S01]  /*53f0*/  SHF.R.U64 R8, R4, UR7, R5.reuse ;  /* 0x0000000704087c19 */ /* 0x100fe20008001205 */
[----:B------:R-:W-:Y:S01]  /*5400*/  ULDC.64 UR4, c[0x0][0x620] ;  /* 0x0001880000047ab9 */ /* 0x000fe20000000a00 */
[----:B------:R-:W-:Y:S01]  /*5410*/  SHF.R.U32.HI R4, RZ, UR7, R5 ;  /* 0x00000007ff047c19 */ /* 0x000fe20008011605 */
[----:B------:R-:W2:Y:S01]  /*5420*/  LDC R24, c[0x0][0x144] ;  /* 0x00005100ff187b82 */ /* 0x000ea20000000800 */
[----:B------:R-:W-:Y:S01]  /*5430*/  IADD3 R7, P1, RZ, -R8, RZ ;  /* 0x80000008ff077210 */ /* 0x000fe20007f3e0ff */
[----:B------:R-:W-:Y:S01]  /*5440*/  ULDC.64 UR8, c[0x0][0x640] ;  /* 0x0001900000087ab9 */ /* 0x000fe20000000a00 */
[----:B0-----:R-:W-:Y:S01]  /*5450*/  I2FP.F32.U32 R9, R15 ;  /* 0x0000000f00097245 */ /* 0x001fe20000201000 */
[----:B------:R-:W-:Y:S02]  /*5460*/  ULDC UR6, c[0x0][0x608] ;  /* 0x0001820000067ab9 */ /* 0x000fe40000000800 */
[----:B------:R-:W-:Y:S01]  /*5470*/  IMAD.X R4, RZ, RZ, ~R4, P1 ;  /* 0x000000ffff047224 */ /* 0x000fe200008e0e04 */
[----:B------:R-:W-:Y:S01]  /*5480*/  ISETP.NE.U32.AND P1, PT, RZ, UR8, PT ;  /* 0x00000008ff007c0c */ /* 0x000fe2000bf25070 */
[----:B------:R-:W0:Y:S02]  /*5490*/  LDC R21, c[0x0][0x148] ;  /* 0x00005200ff157b82 */ /* 0x000e240000000800 */
[----:B------:R-:W-:Y:S01]  /*54a0*/  IMAD R6, R4, UR4, RZ ;  /* 0x0000000404067c24 */ /* 0x000fe2000f8e02ff */
[----:B------:R-:W-:Y:S01]  /*54b0*/  ISETP.NE.AND.EX P1, PT, RZ, UR9, PT, P1 ;  /* 0x00000009ff007c0c */ /* 0x000fe2000bf25310 */
[----:B------:R-:W-:Y:S01]  /*54c0*/  IMAD.WIDE.U32 R4, R7, UR4, R16 ;  /* 0x0000000407047c25 */ /* 0x000fe2000f8e0010 */
[----:B------:R-:W-:-:S03]  /*54d0*/  ULDC UR4, c[0x0][0x150] ;  /* 0x0000540000047ab9 */ /* 0x000fc60000000800 */
[----:B------:R-:W-:Y:S02]  /*54e0*/  IMAD R7, R7, UR5, R6 ;  /* 0x0000000507077c24 */ /* 0x000fe4000f8e0206 */
[----:B------:R-:W-:Y:S01]  /*54f0*/  FMUL R6, R9, UR4 ;  /* 0x0000000409067c20 */ /* 0x000fe20008400000 */
[----:B------:R-:W-:Y:S01]  /*5500*/  ULDC UR4, c[0x0][0x618] ;  /* 0x0001860000047ab9 */ /* 0x000fe20000000800 */
[----:B------:R-:W-:Y:S01]  /*5510*/  ULDC UR5, c[0x0][0x154] ;  /* 0x0000550000057ab9 */ /* 0x000fe20000000800 */
[----:B------:R-:W-:-:S03]  /*5520*/  IMAD.IADD R5, R5, 0x1, R7 ;  /* 0x0000000105057824 */ /* 0x000fc600078e0207 */
[----:B------:R-:W3:Y:S02]  /*5530*/  F2I.U32.TRUNC.NTZ R6, R6 ;  /* 0x0000000600067305 */ /* 0x000ee4000020f000 */
[----:B------:R-:W-:Y:S02]  /*5540*/  SHF.R.U64 R9, R4, UR4, R5 ;  /* 0x0000000404097c19 */ /* 0x000fe40008001205 */
[----:B-1----:R-:W-:-:S05]  /*5550*/  I2FP.F32.U32 R4, R14 ;  /* 0x0000000e00047245 */ /* 0x002fca0000201000 */
[----:B------:R-:W-:Y:S01]  /*5560*/  FMUL R22, R4, UR5 ;  /* 0x0000000504167c20 */ /* 0x000fe20008400000 */
[----:B------:R-:W-:Y:S01]  /*5570*/  SHF.R.U32.HI R4, RZ, UR4, R5 ;  /* 0x00000004ff047c19 */ /* 0x000fe20008011605 */
[----:B------:R-:W-:-:S03]  /*5580*/  ULDC UR4, c[0x0][0x658] ;  /* 0x0001960000047ab9 */ /* 0x000fc60000000800 */
[--C-:B------:R-:W-:Y:S01]  /*5590*/  SHF.R.U64 R20, R9, UR6, R4.reuse ;  /* 0x0000000609147c19 */ /* 0x100fe20008001204 */
[----:B------:R-:W1:Y:S01]  /*55a0*/  F2I.U32.TRUNC.NTZ R22, R22 ;  /* 0x0000001600167305 */ /* 0x000e62000020f000 */
[----:B------:R-:W-:Y:S01]  /*55b0*/  SHF.R.U32.HI R5, RZ, UR6, R4 ;  /* 0x00000006ff057c19 */ /* 0x000fe20008011604 */
[----:B---3--:R-:W-:-:S03]  /*55c0*/  IMAD.MOV R6, RZ, RZ, -R6 ;  /* 0x000000ffff067224 */ /* 0x008fc600078e0a06 */
[----:B------:R-:W-:Y:S01]  /*55d0*/  SHF.R.U64 R18, R20, UR4, R5 ;  /* 0x0000000414127c19 */ /* 0x000fe20008001205 */
[----:B--2---:R-:W-:Y:S01]  /*55e0*/  IMAD R15, R24, R6, R15 ;  /* 0x00000006180f7224 */ /* 0x004fe200078e020f */
[----:B------:R-:W-:-:S03]  /*55f0*/  SHF.R.U32.HI R23, RZ, UR4, R5 ;  /* 0x00000004ff177c19 */ /* 0x000fc60008011605 */
[----:B------:R-:W-:Y:S02]  /*5600*/  IMAD.MOV.U32 R4, RZ, RZ, R18 ;  /* 0x000000ffff047224 */ /* 0x000fe400078e0012 */
[----:B------:R-:W-:Y:S01]  /*5610*/  IMAD.MOV.U32 R5, RZ, RZ, R23 ;  /* 0x000000ffff057224 */ /* 0x000fe200078e0017 */
[----:B-1----:R-:W-:Y:S06]  /*5620*/  @!P1 BRA `(.L_x_109) ;  /* 0x0000000000289947 */ /* 0x002fec0003800000 */
[----:B------:R-:W-:Y:S02]  /*5630*/  ULDC UR4, c[0x0][0x64c] ;  /* 0x0001930000047ab9 */ /* 0x000fe40000000800 */
[----:B------:R-:W-:-:S05]  /*5640*/  IADD3 R5, P1, R18, UR4, RZ ;  /* 0x0000000412057c10 */ /* 0x000fca000ff3e0ff */
[----:B------:R-:W-:-:S04]  /*5650*/  IMAD.X R23, RZ, RZ, R23, P1 ;  /* 0x000000ffff177224 */ /* 0x000fc800008e0617 */
[----:B------:R-:W-:-:S04]  /*5660*/  IMAD.WIDE.U32 R6, R23, UR8, RZ ;  /* 0x0000000817067c25 */ /* 0x000fc8000f8e00ff */
[----:B------:R-:W-:-:S04]  /*5670*/  IMAD.WIDE.U32 R6, P1, R5, UR9, R6 ;  /* 0x0000000905067c25 */ /* 0x000fc8000f820006 */
[----:B------:R-:W-:-:S04]  /*5680*/  IMAD.WIDE.U32 R4, R5, UR8, RZ ;  /* 0x0000000805047c25 */ /* 0x000fc8000f8e00ff */
[----:B------:R-:W-:Y:S01]  /*5690*/  IMAD.MOV.U32 R4, RZ, RZ, R7 ;  /* 0x000000ffff047224 */ /* 0x000fe200078e0007 */
[----:B------:R-:W-:Y:S01]  /*56a0*/  IADD3 RZ, P3, R5, R6, RZ ;  /* 0x0000000605ff7210 */ /* 0x000fe20007f7e0ff */
[----:B------:R-:W-:-:S04]  /*56b0*/  IMAD.X R5, RZ, RZ, RZ, P1 ;  /* 0x000000ffff057224 */ /* 0x000fc800008e06ff */
[----:B------:R-:W-:-:S08]  /*56c0*/  IMAD.WIDE.U32.X R4, R23, UR9, R4, P3 ;  /* 0x0000000917047c25 */ /* 0x000fd000098e0404 */
.L_x_109:
[----:B------:R-:W-:Y:S01]  /*56d0*/  ISETP.NE.AND P1, PT, R2, 0x1, PT ;  /* 0x000000010200780c */ /* 0x000fe20003f25270 */
[----:B------:R-:W-:Y:S01]  /*56e0*/  ULDC UR4, c[0x0][0x648] ;  /* 0x0001920000047ab9 */ /* 0x000fe20000000800 */
[----:B------:R-:W-:Y:S01]  /*56f0*/  LOP3.LUT R20, R20, UR17, RZ, 0xc0, !PT ;  /* 0x0000001114147c12 */ /* 0x000fe2000f8ec0ff */
[----:B------:R-:W-:Y:S01]  /*5700*/  IMAD.MOV R22, RZ, RZ, -R22 ;  /* 0x000000ffff167224 */ /* 0x000fe200078e0a16 */
[----:B------:R-:W-:Y:S01]  /*5710*/  SHF.R.U64 R5, R4, UR4, R5 ;  /* 0x0000000404057c19 */ /* 0x000fe20008001205 */
[----:B------:R-:W-:Y:S01]  /*5720*/  ULDC UR4, c[0x0][0x638] ;  /* 0x00018e0000047ab9 */ /* 0x000fe20000000800 */
[----:B------:R-:W-:Y:S01]  /*5730*/  LOP3.LUT R9, R9, UR16, RZ, 0xc0, !PT ;  /* 0x0000001009097c12 */ /* 0x000fe2000f8ec0ff */
[----:B------:R-:W-:Y:S01]  /*5740*/  ULDC UR5, c[0x0][0x610] ;  /* 0x0001840000057ab9 */ /* 0x000fe20000000800 */
[----:B------:R-:W-:Y:S02]  /*5750*/  IMAD.MOV.U32 R4, RZ, RZ, 0x1 ;  /* 0x00000001ff047424 */ /* 0x000fe400078e00ff */
[----:B------:R-:W-:-:S02]  /*5760*/  IMAD.MOV R7, RZ, RZ, -R5 ;  /* 0x000000ffff077224 */ /* 0x000fc400078e0a05 */
[----:B------:R-:W-:Y:S02]  /*5770*/  IMAD R20, R5, UR18, R20 ;  /* 0x0000001205147c24 */ /* 0x000fe4000f8e0214 */
[----:B0-----:R-:W-:Y:S02]  /*5780*/  @P1 IMAD R15, R21, R22, R14 ;  /* 0x00000016150f1224 */ /* 0x001fe400078e020e */
[----:B------:R-:W-:Y:S01]  /*5790*/  IMAD R18, R7, UR4, R18 ;  /* 0x0000000407127c24 */ /* 0x000fe2000f8e0212 */
[----:B------:R-:W-:Y:S01]  /*57a0*/  ULDC UR4, c[0x0][0x600] ;  /* 0x0001800000047ab9 */ /* 0x000fe20000000800 */
[----:B------:R-:W-:Y:S02]  /*57b0*/  IMAD R15, R20, UR5, R15 ;  /* 0x00000005140f7c24 */ /* 0x000fe4000f8e020f */
[----:B------:R-:W-:-:S05]  /*57c0*/  IMAD R18, R18, UR4, R9 ;  /* 0x0000000412127c24 */ /* 0x000fca000f8e0209 */
[----:B------:R-:W-:Y:S02]  /*57d0*/  SEL R9, R18, R15, !P1 ;  /* 0x0000000f12097207 */ /* 0x000fe40004800000 */
[----:B------:R-:W-:-:S07]  /*57e0*/  SEL R7, R15, R18, !P1 ;  /* 0x000000120f077207 */ /* 0x000fce0004800000 */
.L_x_107:
[----:B------:R-:W-:Y:S05]  /*57f0*/  BSYNC B1 ;  /* 0x0000000000017941 */ /* 0x000fea0003800000 */
.L_x_106:
[----:B------:R-:W-:-:S13]  /*5800*/  LOP3.LUT P1, RZ, R4, 0xff, RZ, 0xc0, !PT ;  /* 0x000000ff04ff7812 */ /* 0x000fda000782c0ff */
[----:B------:R-:W-:Y:S05]  /*5810*/  @P1 BRA `(.L_x_110) ;  /* 0xfffffff400441947 */ /* 0x000fea000383ffff */
[----:B------:R-:W-:Y:S05]  /*5820*/  BSYNC B0 ;  /* 0x0000000000007941 */ /* 0x000fea0003800000 */
.L_x_98:
[----:B------:R-:W-:-:S03]  /*5830*/  UMOV UR4, 0xffffffff ;  /* 0xffffffff00047882 */ /* 0x000fc60000000000 */
[----:B------:R-:W-:Y:S05]  /*5840*/  BRA.DIV UR4, `(.L_x_111) ;  /* 0x0000000604847947 */ /* 0x000fea000b800000 */
[----:B------:R-:W-:-:S13]  /*5850*/  ELECT P6, URZ, PT ;  /* 0x00000000003f782f */ /* 0x000fda00038c0000 */
.L_x_128:
[----:B------:R-:W-:Y:S04]  /*5860*/  BSSY B0, `(.L_x_112) ;  /* 0x0000046000007945 */ /* 0x000fe80003800000 */
[----:B------:R-:W-:Y:S05]  /*5870*/  @!P6 BRA `(.L_x_113) ;  /* 0x000000040010e947 */ /* 0x000fea0003800000 */
[----:B------:R-:W-:-:S04]  /*5880*/  LOP3.LUT R19, R19, 0x2, RZ, 0xfc, !PT ;  /* 0x0000000213137812 */ /* 0x000fc800078efcff */
[----:B------:R-:W-:-:S13]  /*5890*/  ISETP.NE.AND P0, PT, R19, 0x3, PT ;  /* 0x000000031300780c */ /* 0x000fda0003f05270 */
[----:B------:R-:W-:Y:S05]  /*58a0*/  @!P0 BRA `(.L_x_114) ;  /* 0x0000000000048947 */ /* 0x000fea0003800000 */
[----:B------:R-:W-:Y:S01]  /*58b0*/  BPT.TRAP 0x1 ;  /* 0x000000040000795c */ /* 0x000fe20000300000 */
.L_x_114:
[----:B------:R-:W0:Y:S01]  /*58c0*/  S2R R3, SR_CgaCtaId ;  /* 0x0000000000037919 */ /* 0x000e220000008800 */
[----:B------:R-:W-:-:S04]  /*58d0*/  MOV R2, 0x400 ;  /* 0x0000040000027802 */ /* 0x000fc80000000f00 */
[----:B0-----:R-:W-:Y:S02]  /*58e0*/  LEA R3, R3, R2, 0x18 ;  /* 0x0000000203037211 */ /* 0x001fe400078ec0ff */
[----:B------:R-:W-:-:S03]  /*58f0*/  SHF.L.U32 R2, R0, 0x1f, RZ ;  /* 0x0000001f00027819 */ /* 0x000fc600000006ff */
[----:B------:R-:W-:-:S04]  /*5900*/  VIADD R3, R3, 0x38 ;  /* 0x0000003803037836 */ /* 0x000fc80000000000 */
[C---:B------:R-:W-:Y:S02]  /*5910*/  IMAD R7, R12.reuse, 0x8, R3 ;  /* 0x000000080c077824 */ /* 0x040fe400078e0203 */
[----:B------:R-:W-:Y:S02]  /*5920*/  VIADD R12, R12, 0x1 ;  /* 0x000000010c0c7836 */ /* 0x000fe40000000000 */
[----:B------:R-:W0:Y:S03]  /*5930*/  SYNCS.PHASECHK.TRANS64.TRYWAIT P0, [R7+URZ], R2 ;  /* 0x00000002070075a7 */ /* 0x000e26000800017f */
[----:B------:R-:W-:-:S04]  /*5940*/  ISETP.NE.AND P1, PT, R12, 0x7, PT ;  /* 0x000000070c00780c */ /* 0x000fc80003f25270 */
[----:B------:R-:W-:Y:S02]  /*5950*/  SEL R5, RZ, 0x1, P1 ;  /* 0x00000001ff057807 */ /* 0x000fe40000800000 */
[----:B------:R-:W-:Y:S02]  /*5960*/  SEL R12, R12, RZ, P1 ;  /* 0x000000ff0c0c7207 */ /* 0x000fe40000800000 */
[----:B------:R-:W-:-:S03]  /*5970*/  LOP3.LUT R5, R0, R5, RZ, 0x3c, !PT ;  /* 0x0000000500057212 */ /* 0x000fc600078e3cff */
[----:B------:R-:W-:Y:S01]  /*5980*/  IMAD R9, R12, 0x8, R3 ;  /* 0x000000080c097824 */ /* 0x000fe200078e0203 */
[----:B------:R-:W-:Y:S01]  /*5990*/  SHF.L.U32 R4, R5, 0x1f, RZ ;  /* 0x0000001f05047819 */ /* 0x000fe200000006ff */
[----:B0-----:R-:W-:Y:S06]  /*59a0*/  @!P0 BRA `(.L_x_115) ;  /* 0x00000004004c8947 */ /* 0x001fec0003800000 */
.L_x_129:
[----:B------:R-:W1:Y:S01]  /*59b0*/  SYNCS.PHASECHK.TRANS64.TRYWAIT P0, [R9+URZ], R4 ;  /* 0x00000004090075a7 */ /* 0x000e62000800017f */
[----:B------:R-:W-:-:S05]  /*59c0*/  VIADD R0, R12, 0x1 ;  /* 0x000000010c007836 */ /* 0x000fca0000000000 */
[----:B------:R-:W-:-:S04]  /*59d0*/  ISETP.NE.AND P1, PT, R0, 0x7, PT ;  /* 0x000000070000780c */ /* 0x000fc80003f25270 */
[----:B0-----:R-:W-:Y:S02]  /*59e0*/  SEL R2, RZ, 0x1, P1 ;  /* 0x00000001ff027807 */ /* 0x001fe40000800000 */
[----:B------:R-:W-:Y:S02]  /*59f0*/  SEL R0, R0, RZ, P1 ;  /* 0x000000ff00007207 */ /* 0x000fe40000800000 */
[----:B------:R-:W-:-:S03]  /*5a00*/  LOP3.LUT R7, R5, R2, RZ, 0x3c, !PT ;  /* 0x0000000205077212 */ /* 0x000fc600078e3cff */
[----:B------:R-:W-:Y:S01]  /*5a10*/  IMAD R6, R0, 0x8, R3 ;  /* 0x0000000800067824 */ /* 0x000fe200078e0203 */
[----:B------:R-:W-:Y:S01]  /*5a20*/  SHF.L.U32 R5, R7, 0x1f, RZ ;  /* 0x0000001f07057819 */ /* 0x000fe200000006ff */
[----:B-1----:R-:W-:Y:S06]  /*5a30*/  @!P0 BRA `(.L_x_116) ;  /* 0x00000004003c8947 */ /* 0x002fec0003800000 */
.L_x_130:
[----:B------:R-:W1:Y:S01]  /*5a40*/  SYNCS.PHASECHK.TRANS64.TRYWAIT P0, [R6+URZ], R5 ;  /* 0x00000005060075a7 */ /* 0x000e62000800017f */
[----:B------:R-:W-:-:S05]  /*5a50*/  VIADD R0, R0, 0x1 ;  /* 0x0000000100007836 */ /* 0x000fca0000000000 */
[----:B------:R-:W-:-:S04]  /*5a60*/  ISETP.NE.AND P1, PT, R0, 0x7, PT ;  /* 0x000000070000780c */ /* 0x000fc80003f25270 */
[----:B------:R-:W-:Y:S02]  /*5a70*/  SEL R2, RZ, 0x1, P1 ;  /* 0x00000001ff027807 */ /* 0x000fe40000800000 */
[----:B------:R-:W-:Y:S02]  /*5a80*/  SEL R0, R0, RZ, P1 ;  /* 0x000000ff00007207 */ /* 0x000fe40000800000 */
[----:B------:R-:W-:-:S03]  /*5a90*/  LOP3.LUT R7, R7, R2, RZ, 0x3c, !PT ;  /* 0x0000000207077212 */ /* 0x000fc600078e3cff */
[----:B0-----:R-:W-:Y:S01]  /*5aa0*/  IMAD R9, R0, 0x8, R3 ;  /* 0x0000000800097824 */ /* 0x001fe200078e0203 */
[----:B------:R-:W-:Y:S01]  /*5ab0*/  SHF.L.U32 R4, R7, 0x1f, RZ ;  /* 0x0000001f07047819 */ /* 0x000fe200000006ff */
[----:B-1----:R-:W-:Y:S06]  /*5ac0*/  @!P0 BRA `(.L_x_117) ;  /* 0x00000004002c8947 */ /* 0x002fec0003800000 */
.L_x_131:
        /* <DEDUP_REMOVED lines=9> */
.L_x_132:
        /* <DEDUP_REMOVED lines=9> */
.L_x_133:
[----:B------:R-:W1:Y:S01]  /*5bf0*/  SYNCS.PHASECHK.TRANS64.TRYWAIT P0, [R9+URZ], R4 ;  /* 0x00000004090075a7 */ /* 0x000e62000800017f */
[----:B------:R-:W-:-:S05]  /*5c00*/  VIADD R0, R0, 0x1 ;  /* 0x0000000100007836 */ /* 0x000fca0000000000 */
[----:B------:R-:W-:-:S04]  /*5c10*/  ISETP.NE.AND P1, PT, R0, 0x7, PT ;  /* 0x000000070000780c */ /* 0x000fc80003f25270 */
[----:B------:R-:W-:Y:S02]  /*5c20*/  SEL R2, RZ, 0x1, P1 ;  /* 0x00000001ff027807 */ /* 0x000fe40000800000 */
[----:B------:R-:W-:Y:S02]  /*5c30*/  SEL R0, R0, RZ, P1 ;  /* 0x000000ff00007207 */ /* 0x000fe40000800000 */
[----:B------:R-:W-:Y:S01]  /*5c40*/  LOP3.LUT R2, R7, R2, RZ, 0x3c, !PT ;  /* 0x0000000207027212 */ /* 0x000fe200078e3cff */
[----:B-1----:R-:W-:Y:S06]  /*5c50*/  @!P0 BRA `(.L_x_120) ;  /* 0x0000000400048947 */ /* 0x002fec0003800000 */
.L_x_134:
[----:B------:R-:W-:Y:S01]  /*5c60*/  IMAD R3, R0, 0x8, R3 ;  /* 0x0000000800037824 */ /* 0x000fe200078e0203 */
[----:B------:R-:W-:-:S07]  /*5c70*/  SHF.L.U32 R0, R2, 0x1f, RZ ;  /* 0x0000001f02007819 */ /* 0x000fce00000006ff */
.L_x_121:
[----:B--2---:R2:W3:Y:S02]  /*5c80*/  SYNCS.PHASECHK.TRANS64.TRYWAIT P0, [R3+URZ], R0 ;  /* 0x00000000030075a7 */ /* 0x0044e4000800017f */
[----:B---3--:R-:W-:Y:S05]  /*5c90*/  @!P0 NANOSLEEP.SYNCS 0x989680 ;  /* 0x009896800000895d */ /* 0x008fea0003900000 */
[----:B------:R-:W3:Y:S02]  /*5ca0*/  @!P0 SYNCS.PHASECHK.TRANS64 P0, [R3+URZ], R0 ;  /* 0x00000000030085a7 */ /* 0x000ee4000800007f */
[----:B---3--:R-:W-:Y:S05]  /*5cb0*/  @!P0 BRA `(.L_x_121) ;  /* 0xfffffffc00f08947 */ /* 0x008fea000383ffff */
.L_x_113:
[----:B------:R-:W-:Y:S05]  /*5cc0*/  BSYNC B0 ;  /* 0x0000000000007941 */ /* 0x000fea0003800000 */
.L_x_112:
[----:B------:R-:W-:Y:S05]  /*5cd0*/  EXIT ;  /* 0x000000000000794d */ /* 0x000fea0003800000 */
.L_x_17:
[----:B---3--:R3:W4:Y:S02]  /*5ce0*/  SYNCS.PHASECHK.TRANS64.TRYWAIT P1, [R3+URZ], R0 ;  /* 0x00000000030075a7 */ /* 0x008724000802017f */
[----:B----4-:R-:W-:Y:S05]  /*5cf0*/  @!P1 NANOSLEEP.SYNCS 0x989680 ;  /* 0x009896800000995d */ /* 0x010fea0003900000 */
[----:B------:R-:W4:Y:S02]  /*5d00*/  @!P1 SYNCS.PHASECHK.TRANS64 P1, [R3+URZ], R0 ;  /* 0x00000000030095a7 */ /* 0x000f24000802007f */
[----:B----4-:R-:W-:Y:S05]  /*5d10*/  @!P1 BRA `(.L_x_17) ;  /* 0xfffffffc00f09947 */ /* 0x010fea000383ffff */
[----:B------:R-:W-:Y:S05]  /*5d20*/  BRA `(.L_x_16) ;  /* 0xffffffb400507947 */ /* 0x000fea000383ffff */
.L_x_22:
[----:B-1----:R-:W-:-:S04]  /*5d30*/  IMAD.U32 R4, RZ, RZ, UR4 ;  /* 0x00000004ff047e24 */ /* 0x002fc8000f8e00ff */
[----:B------:R1:W2:Y:S03]  /*5d40*/  SYNCS.PHASECHK.TRANS64.TRYWAIT P1, [R4+URZ], R3 ;  /* 0x00000003040075a7 */ /* 0x0002a6000802017f */
[----:B--2---:R-:W-:Y:S05]  /*5d50*/  @!P1 NANOSLEEP.SYNCS 0x989680 ;  /* 0x009896800000995d */ /* 0x004fea0003900000 */
[----:B------:R-:W2:Y:S02]  /*5d60*/  @!P1 SYNCS.PHASECHK.TRANS64 P1, [R4+URZ], R3 ;  /* 0x00000003040095a7 */ /* 0x000ea4000802007f */
[----:B--2---:R-:W-:Y:S05]  /*5d70*/  @!P1 BRA `(.L_x_22) ;  /* 0xfffffffc00ec9947 */ /* 0x004fea000383ffff */
[----:B------:R-:W-:Y:S05]  /*5d80*/  BRA `(.L_x_21) ;  /* 0xffffffb400f07947 */ /* 0x000fea000383ffff */
.L_x_99:
[----:B------:R-:W-:Y:S01]  /*5d90*/  BSSY B1, `(.L_x_122) ;  /* 0x0000006000017945 */ /* 0x000fe20003800000 */
[----:B------:R-:W-:-:S07]  /*5da0*/  IMAD.MOV.U32 R15, RZ, RZ, -0x1 ;  /* 0xffffffffff0f7424 */ /* 0x000fce00078e00ff */
[----:B------:R-:W-:Y:S05]  /*5db0*/  WARPSYNC.COLLECTIVE R15, `(.L_x_123) ;  /* 0x000000000f0c7348 */ /* 0x000fea0003c00000 */
[----:B------:R-:W-:Y:S02]  /*5dc0*/  ELECT P6, UR62, PT ;  /* 0x00000000003e782f */ /* 0x000fe400038c0000 */
[----:B------:R-:W-:Y:S01]  /*5dd0*/  MOV R14, UR62 ;  /* 0x0000003e000e7c02 */ /* 0x000fe20008000f00 */
[----:B------:R-:W-:Y:S10]  /*5de0*/  ENDCOLLECTIVE ;  /* 0x000000000000791b */ /* 0x000ff40003800000 */
.L_x_123:
[----:B------:R-:W-:Y:S05]  /*5df0*/  BSYNC B1 ;  /* 0x0000000000017941 */ /* 0x000fea0003800000 */
.L_x_122:
[----:B------:R-:W-:Y:S05]  /*5e00*/  BRA `(.L_x_124) ;  /* 0xffffffec00d47947 */ /* 0x000fea000383ffff */
.L_x_102:
[----:B0-----:R0:W1:Y:S02]  /*5e10*/  SYNCS.PHASECHK.TRANS64.TRYWAIT P1, [R14+URZ+0x38], R7 ;  /* 0x000038070e0075a7 */ /* 0x001064000802017f */
[----:B-1----:R-:W-:Y:S05]  /*5e20*/  @!P1 NANOSLEEP.SYNCS 0x989680 ;  /* 0x009896800000995d */ /* 0x002fea0003900000 */
[----:B------:R-:W1:Y:S02]  /*5e30*/  @!P1 SYNCS.PHASECHK.TRANS64 P1, [R14+URZ+0x38], R7 ;  /* 0x000038070e0095a7 */ /* 0x000e64000802007f */
[----:B-1----:R-:W-:Y:S05]  /*5e40*/  @!P1 BRA `(.L_x_102) ;  /* 0xfffffffc00f09947 */ /* 0x002fea000383ffff */
[----:B------:R-:W-:Y:S05]  /*5e50*/  BRA `(.L_x_125) ;  /* 0xfffffff000087947 */ /* 0x000fea000383ffff */
.L_x_111:
[----:B------:R-:W-:Y:S01]  /*5e60*/  BSSY B0, `(.L_x_126) ;  /* 0x0000006000007945 */ /* 0x000fe20003800000 */
[----:B------:R-:W-:-:S07]  /*5e70*/  IMAD.MOV.U32 R15, RZ, RZ, -0x1 ;  /* 0xffffffffff0f7424 */ /* 0x000fce00078e00ff */
[----:B------:R-:W-:Y:S05]  /*5e80*/  WARPSYNC.COLLECTIVE R15, `(.L_x_127) ;  /* 0x000000000f0c7348 */ /* 0x000fea0003c00000 */
[----:B------:R-:W-:Y:S02]  /*5e90*/  ELECT P6, UR62, PT ;  /* 0x00000000003e782f */ /* 0x000fe400038c0000 */
[----:B------:R-:W-:Y:S01]  /*5ea0*/  MOV R14, UR62 ;  /* 0x0000003e000e7c02 */ /* 0x000fe20008000f00 */
[----:B------:R-:W-:Y:S10]  /*5eb0*/  ENDCOLLECTIVE ;  /* 0x000000000000791b */ /* 0x000ff40003800000 */
.L_x_127:
[----:B------:R-:W-:Y:S05]  /*5ec0*/  BSYNC B0 ;  /* 0x0000000000007941 */ /* 0x000fea0003800000 */
.L_x_126:
[----:B------:R-:W-:Y:S05]  /*5ed0*/  BRA `(.L_x_128) ;  /* 0xfffffff800607947 */ /* 0x000fea000383ffff */
.L_x_115:
[----:B0-----:R0:W1:Y:S02]  /*5ee0*/  SYNCS.PHASECHK.TRANS64.TRYWAIT P0, [R7+URZ], R2 ;  /* 0x00000002070075a7 */ /* 0x001064000800017f */
[----:B-1----:R-:W-:Y:S05]  /*5ef0*/  @!P0 NANOSLEEP.SYNCS 0x989680 ;  /* 0x009896800000895d */ /* 0x002fea0003900000 */
[----:B------:R-:W1:Y:S02]  /*5f00*/  @!P0 SYNCS.PHASECHK.TRANS64 P0, [R7+URZ], R2 ;  /* 0x00000002070085a7 */ /* 0x000e64000800007f */
[----:B-1----:R-:W-:Y:S05]  /*5f10*/  @!P0 BRA `(.L_x_115) ;  /* 0xfffffffc00f08947 */ /* 0x002fea000383ffff */
[----:B------:R-:W-:Y:S05]  /*5f20*/  BRA `(.L_x_129) ;  /* 0xfffffff800a07947 */ /* 0x000fea000383ffff */
.L_x_116:
[----:B0-----:R0:W1:Y:S02]  /*5f30*/  SYNCS.PHASECHK.TRANS64.TRYWAIT P0, [R9+URZ], R4 ;  /* 0x00000004090075a7 */ /* 0x001064000800017f */
[----:B-1----:R-:W-:Y:S05]  /*5f40*/  @!P0 NANOSLEEP.SYNCS 0x989680 ;  /* 0x009896800000895d */ /* 0x002fea0003900000 */
[----:B------:R-:W1:Y:S02]  /*5f50*/  @!P0 SYNCS.PHASECHK.TRANS64 P0, [R9+URZ], R4 ;  /* 0x00000004090085a7 */ /* 0x000e64000800007f */
[----:B-1----:R-:W-:Y:S05]  /*5f60*/  @!P0 BRA `(.L_x_116) ;  /* 0xfffffffc00f08947 */ /* 0x002fea000383ffff */
[----:B------:R-:W-:Y:S05]  /*5f70*/  BRA `(.L_x_130) ;  /* 0xfffffff800b07947 */ /* 0x000fea000383ffff */
.L_x_117:
[----:B0-----:R0:W1:Y:S02]  /*5f80*/  SYNCS.PHASECHK.TRANS64.TRYWAIT P0, [R6+URZ], R5 ;  /* 0x00000005060075a7 */ /* 0x001064000800017f */
[----:B-1----:R-:W-:Y:S05]  /*5f90*/  @!P0 NANOSLEEP.SYNCS 0x989680 ;  /* 0x009896800000895d */ /* 0x002fea0003900000 */
[----:B------:R-:W1:Y:S02]  /*5fa0*/  @!P0 SYNCS.PHASECHK.TRANS64 P0, [R6+URZ], R5 ;  /* 0x00000005060085a7 */ /* 0x000e64000800007f */
[----:B-1----:R-:W-:Y:S05]  /*5fb0*/  @!P0 BRA `(.L_x_117) ;  /* 0xfffffffc00f08947 */ /* 0x002fea000383ffff */
[----:B------:R-:W-:Y:S05]  /*5fc0*/  BRA `(.L_x_131) ;  /* 0xfffffff800c07947 */ /* 0x000fea000383ffff */
.L_x_118:
[----:B0-----:R0:W1:Y:S02]  /*5fd0*/  SYNCS.PHASECHK.TRANS64.TRYWAIT P0, [R9+URZ], R4 ;  /* 0x00000004090075a7 */ /* 0x001064000800017f */
[----:B-1----:R-:W-:Y:S05]  /*5fe0*/  @!P0 NANOSLEEP.SYNCS 0x989680 ;  /* 0x009896800000895d */ /* 0x002fea0003900000 */
[----:B------:R-:W1:Y:S02]  /*5ff0*/  @!P0 SYNCS.PHASECHK.TRANS64 P0, [R9+URZ], R4 ;  /* 0x00000004090085a7 */ /* 0x000e64000800007f */
[----:B-1----:R-:W-:Y:S05]  /*6000*/  @!P0 BRA `(.L_x_118) ;  /* 0xfffffffc00f08947 */ /* 0x002fea000383ffff */
[----:B------:R-:W-:Y:S05]  /*6010*/  BRA `(.L_x_132) ;  /* 0xfffffff800d07947 */ /* 0x000fea000383ffff */
.L_x_119:
[----:B0-----:R0:W1:Y:S02]  /*6020*/  SYNCS.PHASECHK.TRANS64.TRYWAIT P0, [R6+URZ], R5 ;  /* 0x00000005060075a7 */ /* 0x001064000800017f */
[----:B-1----:R-:W-:Y:S05]  /*6030*/  @!P0 NANOSLEEP.SYNCS 0x989680 ;  /* 0x009896800000895d */ /* 0x002fea0003900000 */
[----:B------:R-:W1:Y:S02]  /*6040*/  @!P0 SYNCS.PHASECHK.TRANS64 P0, [R6+URZ], R5 ;  /* 0x00000005060085a7 */ /* 0x000e64000800007f */
[----:B-1----:R-:W-:Y:S05]  /*6050*/  @!P0 BRA `(.L_x_119) ;  /* 0xfffffffc00f08947 */ /* 0x002fea000383ffff */
[----:B------:R-:W-:Y:S05]  /*6060*/  BRA `(.L_x_133) ;  /* 0xfffffff800e07947 */ /* 0x000fea000383ffff */
.L_x_120:
[----:B-1----:R1:W2:Y:S02]  /*6070*/  SYNCS.PHASECHK.TRANS64.TRYWAIT P0, [R9+URZ], R4 ;  /* 0x00000004090075a7 */ /* 0x0022a4000800017f */
[----:B--2---:R-:W-:Y:S05]  /*6080*/  @!P0 NANOSLEEP.SYNCS 0x989680 ;  /* 0x009896800000895d */ /* 0x004fea0003900000 */
[----:B------:R-:W2:Y:S02]  /*6090*/  @!P0 SYNCS.PHASECHK.TRANS64 P0, [R9+URZ], R4 ;  /* 0x00000004090085a7 */ /* 0x000ea4000800007f */
[----:B--2---:R-:W-:Y:S05]  /*60a0*/  @!P0 BRA `(.L_x_120) ;  /* 0xfffffffc00f08947 */ /* 0x004fea000383ffff */
[----:B------:R-:W-:Y:S05]  /*60b0*/  BRA `(.L_x_134) ;  /* 0xfffffff800e87947 */ /* 0x000fea000383ffff */
.L_x_135:
[----:B------:R-:W-:-:S00]  /*60c0*/  BRA `(.L_x_135) ;  /* 0xfffffffc00fc7947 */ /* 0x000fc0000383ffff */
[----:B------:R-:W-:-:S00]  /*60d0*/  NOP ;  /* 0x0000000000007918 */ /* 0x000fc00000000000 */
        /* <DEDUP_REMOVED lines=10> */
.L_x_136:


//--------------------- .nv.global.init           --------------------------
	.section	.nv.global.init,"aw",@progbits
.nv.global.init:
	.type		$str$22,@object
	.size		$str$22,($str$23 - $str$22)
$str$22:
        /*0000*/ 	.byte	0x6b, 0x5f, 0x74, 0x69, 0x6c, 0x65, 0x5f, 0x63, 0x6f, 0x75, 0x6e, 0x74, 0x20, 0x3e, 0x3d, 0x20
        /*0010*/ 	.byte	0x31, 0x00
	.type		$str$23,@object
	.size		$str$23,(__unnamed_1 - $str$23)
$str$23:
        /*0012*/ 	.byte	0x2f, 0x74, 0x6d, 0x70, 0x2f, 0x63, 0x75, 0x74, 0x6c, 0x61, 0x73, 0x73, 0x5f, 0x73, 0x77, 0x65
        /*0022*/ 	.byte	0x65, 0x70, 0x5f, 0x73, 0x72, 0x63, 0x2f, 0x69, 0x6e, 0x63, 0x6c, 0x75, 0x64, 0x65, 0x2f, 0x63
        /*0032*/ 	.byte	0x75, 0x74, 0x6c, 0x61, 0x73, 0x73, 0x2f, 0x67, 0x65, 0x6d, 0x6d, 0x2f, 0x63, 0x6f, 0x6c, 0x6c
        /*0042*/ 	.byte	0x65, 0x63, 0x74, 0x69, 0x76, 0x65, 0x2f, 0x73, 0x6d, 0x39, 0x30, 0x5f, 0x6d, 0x6d, 0x61, 0x5f
        /*0052*/ 	.byte	0x74, 0x6d, 0x61, 0x5f, 0x67, 0x6d, 0x6d, 0x61, 0x5f, 0x73, 0x73, 0x5f, 0x77, 0x61, 0x72, 0x70
        /*0062*/ 	.byte	0x73, 0x70, 0x65, 0x63, 0x69, 0x61, 0x6c, 0x69, 0x7a, 0x65, 0x64, 0x2e, 0x68, 0x70, 0x70, 0x00
	.type		__unnamed_1,@object
	.size		__unnamed_1,(.L_0 - __unnamed_1)
__unnamed_1:
        /*0072*/ 	.byte	0x76, 0x6f, 0x69, 0x64, 0x20, 0x63, 0x75, 0x74, 0x6c, 0x61, 0x73, 0x73, 0x3a, 0x3a, 0x67, 0x65
        /* <DEDUP_REMOVED lines=180> */
        /*0bc2*/ 	.byte	0x5d, 0x00
.L_0:


//--------------------- .nv.shared._ZN7cutlass13device_kernelINS_4gemm6kernel13GemmUniversalIN4cute5tupleIJiiiiEEENS1_10collective13CollectiveMmaINS1_34MainloopSm90TmaGmmaWarpSpecializedILi7ENS5_IJNS4_1CILi1EEESB_SB_EEENS1_35KernelTmaWarpSpecializedCooperativeEEENS5_IJNSA_ILi128EEENSA_ILi64EEENSA_ILi32EEEEEENS_10bfloat16_tENS5_IJlSB_lEEESJ_SK_NS4_8TiledMMAINS4_8MMA_AtomIJNS4_4SM904GMMA27MMA_64x64x16_F32BF16BF16_SSILNSO_5MajorE0ELSQ_0ELNSO_7ScaleInE1ELSR_1EEEEEENS4_6LayoutINS5_IJNSA_ILi2EEESB_SB_EEENS5_IJSB_NSA_ILi0EEESX_EEEEENS5_IJNS4_10UnderscoreES10_S10_EEEEENS4_13SM90_TMA_LOADENS4_14ComposedLayoutINS4_7SwizzleILi2ELi4ELi3EEENS4_18smem_ptr_flag_bitsILi16EEENSU_INS5_IJNSA_ILi8EEESH_EEENS5_IJSH_SB_EEEEEEEvNS4_8identityES13_S1D_vS1E_EENS_8epilogue10collective6detail29Sm90TmaWarpSpecializedAdapterINS1H_15DefaultEpilogueISJ_SK_SK_NS1G_6thread17LinearCombinationISJ_Li1EffLNS1L_9ScaleType4KindE0ELNS_15FloatRoundStyleE2ESJ_EENS1_15EpilogueDefaultEEEEEvvEEEEvNT_6ParamsE --------------------------
	.section	.nv.shared._ZN7cutlass13device_kernelINS_4gemm6kernel13GemmUniversalIN4cute5tupleIJiiiiEEENS1_10collective13CollectiveMmaINS1_34MainloopSm90TmaGmmaWarpSpecializedILi7ENS5_IJNS4_1CILi1EEESB_SB_EEENS1_35KernelTmaWarpSpecializedCooperativeEEENS5_IJNSA_ILi128EEENSA_ILi64EEENSA_ILi32EEEEEENS_10bfloat16_tENS5_IJlSB_lEEESJ_SK_NS4_8TiledMMAINS4_8MMA_AtomIJNS4_4SM904GMMA27MMA_64x64x16_F32BF16BF16_SSILNSO_5MajorE0ELSQ_0ELNSO_7ScaleInE1ELSR_1EEEEEENS4_6LayoutINS5_IJNSA_ILi2EEESB_SB_EEENS5_IJSB_NSA_ILi0EEESX_EEEEENS5_IJNS4_10UnderscoreES10_S10_EEEEENS4_13SM90_TMA_LOADENS4_14ComposedLayoutINS4_7SwizzleILi2ELi4ELi3EEENS4_18smem_ptr_flag_bitsILi16EEENSU_INS5_IJNSA_ILi8EEESH_EEENS5_IJSH_SB_EEEEEEEvNS4_8identityES13_S1D_vS1E_EENS_8epilogue10collective6detail29Sm90TmaWarpSpecializedAdapterINS1H_15DefaultEpilogueISJ_SK_SK_NS1G_6thread17LinearCombinationISJ_Li1EffLNS1L_9ScaleType4KindE0ELNS_15FloatRoundStyleE2ESJ_EENS1_15EpilogueDefaultEEEEEvvEEEEvNT_6ParamsE,"aw",@nobits
	.sectionflags	@""
	.align	16
	.zero		1024


//--------------------- .nv.shared.reserved.0     --------------------------
	.section	.nv.shared.reserved.0,"aw",@nobits
	.weak		__nv_reservedSMEM_offset_0_alias
	.size		__nv_reservedSMEM_offset_0_alias, 0, 0
	.other		__nv_reservedSMEM_offset_0_alias,@"STO_CUDA_RESERVED_SHARED STV_DEFAULT"
__nv_reservedSMEM_offset_0_alias:
	.zero		0


//--------------------- .nv.global                --------------------------
	.section	.nv.global,"aw",@nobits
.nv.global:
	.type		_ZN40_INTERNAL_1e67ff97_4_k_cu_a86b2a2d_178294cute1_E,@object
	.size		_ZN40_INTERNAL_1e67ff97_4_k_cu_a86b2a2d_178294cute1_E,(_ZN40_INTERNAL_1e67ff97_4_k_cu_a86b2a2d_178294cuda3std3__45__cpo6cbeginE - _ZN40_INTERNAL_1e67ff97_4_k_cu_a86b2a2d_178294cute1_E)
_ZN40_INTERNAL_1e67ff97_4_k_cu_a86b2a2d_178294cute1_E:
	.zero		1
	.type		_ZN40_INTERNAL_1e67ff97_4_k_cu_a86b2a2d_178294cuda3std3__45__cpo6cbeginE,@object
	.size		_ZN40_INTERNAL_1e67ff97_4_k_cu_a86b2a2d_178294cuda3std3__45__cpo6cbeginE,(_ZN40_INTERNAL_1e67ff97_4_k_cu_a86b2a2d_178294cuda3std3__48in_placeE - _ZN40_INTERNAL_1e67ff97_4_k_cu_a86b2a2d_178294cuda3std3__45__cpo6cbeginE)
_ZN40_INTERNAL_1e67ff97_4_k_cu_a86b2a2d_178294cuda3std3__45__cpo6cbeginE:
	.zero		1
	.type		_ZN40_INTERNAL_1e67ff97_4_k_cu_a86b2a2d_178294cuda3std3__48in_placeE,@object
	.size		_ZN40_INTERNAL_1e67ff97_4_k_cu_a86b2a2d_178294cuda3std3__48in_placeE,(_ZN40_INTERNAL_1e67ff97_4_k_cu_a86b2a2d_178294cuda3std6ranges3__45__cpo9iter_moveE - _ZN40_INTERNAL_1e67ff97_4_k_cu_a86b2a2d_178294cuda3std3__48in_placeE)
_ZN40_INTERNAL_1e67ff97_4_k_cu_a86b2a2d_178294cuda3std3__48in_placeE:
	.zero		1
	.type		_ZN40_INTERNAL_1e67ff97_4_k_cu_a86b2a2d_178294cuda3std6ranges3__45__cpo9iter_moveE,@object
	.size		_ZN40_INTERNAL_1e67ff97_4_k_cu_a86b2a2d_178294cuda3std6ranges3__45__cpo9iter_moveE,(_ZN40_INTERNAL_1e67ff97_4_k_cu_a86b2a2d_178294cuda3std3__45__cpo5beginE - _ZN40_INTERNAL_1e67ff97_4_k_cu_a86b2a2d_178294cuda3std6ranges3__45__cpo9iter_moveE)
_ZN40_INTERNAL_1e67ff97_4_k_cu_a86b2a2d_178294cuda3std6ranges3__45__cpo9iter_moveE:
	.zero		1
	.type		_ZN40_INTERNAL_1e67ff97_4_k_cu_a86b2a2d_178294cuda3std3__45__cpo5beginE,@object
	.size		_ZN40_INTERNAL_1e67ff97_4_k_cu_a86b2a2d_178294cuda3std3__45__cpo5beginE,(_ZN40_INTERNAL_1e67ff97_4_k_cu_a86b2a2d_178294cuda3std3__442_GLOBAL__N__1e67ff97_4_k_cu_a86b2a2d_178296ignoreE - _ZN40_INTERNAL_1e67ff97_4_k_cu_a86b2a2d_178294cuda3std3__45__cpo5beginE)
_ZN40_INTERNAL_1e67ff97_4_k_cu_a86b2a2d_178294cuda3std3__45__cpo5beginE:
	.zero		1
	.type		_ZN40_INTERNAL_1e67ff97_4_k_cu_a86b2a2d_178294cuda3std3__442_GLOBAL__N__1e67ff97_4_k_cu_a86b2a2d_178296ignoreE,@object
	.size		_ZN40_INTERNAL_1e67ff97_4_k_cu_a86b2a2d_178294cuda3std3__442_GLOBAL__N__1e67ff97_4_k_cu_a86b2a2d_178296ignoreE,(_ZN40_INTERNAL_1e67ff97_4_k_cu_a86b2a2d_178294cute7productE - _ZN40_INTERNAL_1e67ff97_4_k_cu_a86b2a2d_178294cuda3std3__442_GLOBAL__N__1e67ff97_4_k_cu_a86b2a2d_178296ignoreE)
_ZN40_INTERNAL_1e67ff97_4_k_cu_a86b2a2d_178294cuda3std3__442_GLOBAL__N__1e67ff97_4_k_cu_a86b2a2d_178296ignoreE:
	.zero		1
	.type		_ZN40_INTERNAL_1e67ff97_4_k_cu_a86b2a2d_178294cute7productE,@object
	.size		_ZN40_INTERNAL_1e67ff97_4_k_cu_a86b2a2d_178294cute7productE,(_ZN40_INTERNAL_1e67ff97_4_k_cu_a86b2a2d_178294cuda3std3__45__cpo3endE - _ZN40_INTERNAL_1e67ff97_4_k_cu_a86b2a2d_178294cute7productE)
_ZN40_INTERNAL_1e67ff97_4_k_cu_a86b2a2d_178294cute7productE:
	.zero		1
	.type		_ZN40_INTERNAL_1e67ff97_4_k_cu_a86b2a2d_178294cuda3std3__45__cpo3endE,@object
	.size		_ZN40_INTERNAL_1e67ff97_4_k_cu_a86b2a2d_178294cuda3std3__45__cpo3endE,(_ZN40_INTERNAL_1e67ff97_4_k_cu_a86b2a2d_178294cuda3std3__419piecewise_constructE - _ZN40_INTERNAL_1e67ff97_4_k_cu_a86b2a2d_178294cuda3std3__45__cpo3endE)
_ZN40_INTERNAL_1e67ff97_4_k_cu_a86b2a2d_178294cuda3std3__45__cpo3endE:
	.zero		1
	.type		_ZN40_INTERNAL_1e67ff97_4_k_cu_a86b2a2d_178294cuda3std3__419piecewise_constructE,@object
	.size		_ZN40_INTERNAL_1e67ff97_4_k_cu_a86b2a2d_178294cuda3std3__419piecewise_constructE,(_ZN40_INTERNAL_1e67ff97_4_k_cu_a86b2a2d_178294cuda3std3__45__cpo4cendE - _ZN40_INTERNAL_1e67ff97_4_k_cu_a86b2a2d_178294cuda3std3__419piecewise_constructE)
_ZN40_INTERNAL_1e67ff97_4_k_cu_a86b2a2d_178294cuda3std3__419piecewise_constructE:
	.zero		1
	.type		_ZN40_INTERNAL_1e67ff97_4_k_cu_a86b2a2d_178294cuda3std3__45__cpo4cendE,@object
	.size		_ZN40_INTERNAL_1e67ff97_4_k_cu_a86b2a2d_178294cuda3std3__45__cpo4cendE,(_ZN40_INTERNAL_1e67ff97_4_k_cu_a86b2a2d_178294cuda3std6ranges3__45__cpo4swapE - _ZN40_INTERNAL_1e67ff97_4_k_cu_a86b2a2d_178294cuda3std3__45__cpo4cendE)
_ZN40_INTERNAL_1e67ff97_4_k_cu_a86b2a2d_178294cuda3std3__45__cpo4cendE:
	.zero		1
	.type		_ZN40_INTERNAL_1e67ff97_4_k_cu_a86b2a2d_178294cuda3std6ranges3__45__cpo4swapE,@object
	.size		_ZN40_INTERNAL_1e67ff97_4_k_cu_a86b2a2d_178294cuda3std6ranges3__45__cpo4swapE,(.L_8 - _ZN40_INTERNAL_1e67ff97_4_k_cu_a86b2a2d_178294cuda3std6ranges3__45__cpo4swapE)
_ZN40_INTERNAL_1e67ff97_4_k_cu_a86b2a2d_178294cuda3std6ranges3__45__cpo4swapE:
	.zero		1
.L_8:


//--------------------- .nv.constant0._ZN7cutlass13device_kernelINS_4gemm6kernel13GemmUniversalIN4cute5tupleIJiiiiEEENS1_10collective13CollectiveMmaINS1_34MainloopSm90TmaGmmaWarpSpecializedILi7ENS5_IJNS4_1CILi1EEESB_SB_EEENS1_35KernelTmaWarpSpecializedCooperativeEEENS5_IJNSA_ILi128EEENSA_ILi64EEENSA_ILi32EEEEEENS_10bfloat16_tENS5_IJlSB_lEEESJ_SK_NS4_8TiledMMAINS4_8MMA_AtomIJNS4_4SM904GMMA27MMA_64x64x16_F32BF16BF16_SSILNSO_5MajorE0ELSQ_0ELNSO_7ScaleInE1ELSR_1EEEEEENS4_6LayoutINS5_IJNSA_ILi2EEESB_SB_EEENS5_IJSB_NSA_ILi0EEESX_EEEEENS5_IJNS4_10UnderscoreES10_S10_EEEEENS4_13SM90_TMA_LOADENS4_14ComposedLayoutINS4_7SwizzleILi2ELi4ELi3EEENS4_18smem_ptr_flag_bitsILi16EEENSU_INS5_IJNSA_ILi8EEESH_EEENS5_IJSH_SB_EEEEEEEvNS4_8identityES13_S1D_vS1E_EENS_8epilogue10collective6detail29Sm90TmaWarpSpecializedAdapterINS1H_15DefaultEpilogueISJ_SK_SK_NS1G_6thread17LinearCombinationISJ_Li1EffLNS1L_9ScaleType4KindE0ELNS_15FloatRoundStyleE2ESJ_EENS1_15EpilogueDefaultEEEEEvvEEEEvNT_6ParamsE --------------------------
	.section	.nv.constant0._ZN7cutlass13device_kernelINS_4gemm6kernel13GemmUniversalIN4cute5tupleIJiiiiEEENS1_10collective13CollectiveMmaINS1_34MainloopSm90TmaGmmaWarpSpecializedILi7ENS5_IJNS4_1CILi1EEESB_SB_EEENS1_35KernelTmaWarpSpecializedCooperativeEEENS5_IJNSA_ILi128EEENSA_ILi64EEENSA_ILi32EEEEEENS_10bfloat16_tENS5_IJlSB_lEEESJ_SK_NS4_8TiledMMAINS4_8MMA_AtomIJNS4_4SM904GMMA27MMA_64x64x16_F32BF16BF16_SSILNSO_5MajorE0ELSQ_0ELNSO_7ScaleInE1ELSR_1EEEEEENS4_6LayoutINS5_IJNSA_ILi2EEESB_SB_EEENS5_IJSB_NSA_ILi0EEESX_EEEEENS5_IJNS4_10UnderscoreES10_S10_EEEEENS4_13SM90_TMA_LOADENS4_14ComposedLayoutINS4_7SwizzleILi2ELi4ELi3EEENS4_18smem_ptr_flag_bitsILi16EEENSU_INS5_IJNSA_ILi8EEESH_EEENS5_IJSH_SB_EEEEEEEvNS4_8identityES13_S1D_vS1E_EENS_8epilogue10collective6detail29Sm90TmaWarpSpecializedAdapterINS1H_15DefaultEpilogueISJ_SK_SK_NS1G_6thread17LinearCombinationISJ_Li1EffLNS1L_9ScaleType4KindE0ELNS_15FloatRoundStyleE2ESJ_EENS1_15EpilogueDefaultEEEEEvvEEEEvNT_6ParamsE,"a",@progbits
	.sectionflags	@""
	.align	4
.nv.constant0._ZN7cutlass13device_kernelINS_4gemm6kernel13GemmUniversalIN4cute5tupleIJiiiiEEENS1_10collective13CollectiveMmaINS1_34MainloopSm90TmaGmmaWarpSpecializedILi7ENS5_IJNS4_1CILi1EEESB_SB_EEENS1_35KernelTmaWarpSpecializedCooperativeEEENS5_IJNSA_ILi128EEENSA_ILi64EEENSA_ILi32EEEEEENS_10bfloat16_tENS5_IJlSB_lEEESJ_SK_NS4_8TiledMMAINS4_8MMA_AtomIJNS4_4SM904GMMA27MMA_64x64x16_F32BF16BF16_SSILNSO_5MajorE0ELSQ_0ELNSO_7ScaleInE1ELSR_1EEEEEENS4_6LayoutINS5_IJNSA_ILi2EEESB_SB_EEENS5_IJSB_NSA_ILi0EEESX_EEEEENS5_IJNS4_10UnderscoreES10_S10_EEEEENS4_13SM90_TMA_LOADENS4_14ComposedLayoutINS4_7SwizzleILi2ELi4ELi3EEENS4_18smem_ptr_flag_bitsILi16EEENSU_INS5_IJNSA_ILi8EEESH_EEENS5_IJSH_SB_EEEEEEEvNS4_8identityES13_S1D_vS1E_EENS_8epilogue10collective6detail29Sm90TmaWarpSpecializedAdapterINS1H_15DefaultEpilogueISJ_SK_SK_NS1G_6thread17LinearCombinationISJ_Li1EffLNS1L_9ScaleType4KindE0ELNS_15FloatRoundStyleE2ESJ_EENS1_15EpilogueDefaultEEEEEvvEEEEvNT_6ParamsE:
	.zero		1664


//--------------------- SYMBOLS --------------------------

	.type		.nv.reservedSmem.offset0,@object
	.size		.nv.reservedSmem.offset0,0x4
	.type		__assertfail,@function
